	.target	sm_90a

	.elftype	@"ET_EXEC"


//--------------------- .note.nv.tkinfo           --------------------------
	.section	.note.nv.tkinfo,"",@"SHT_NOTE"
	.sectionflags	@"SHF_NOTE_NV_TKINFO"
	.tkinfo
        /*0018*/ 	.word	0x00000002
        /*0030*/ 	.string	""
        /*0030*/ 	.string	"ptxas"
        /*0030*/ 	.string	"Cuda compilation tools, release 13.0, V13.0.88"
        /*0030*/ 	.string	"Build cuda_13.0.r13.0/compiler.36424714_0"
        /*0030*/ 	.string	"-arch sm_90a -m 64 "



//--------------------- .note.nv.cuinfo           --------------------------
	.section	.note.nv.cuinfo,"",@"SHT_NOTE"
	.sectionflags	@"SHF_NOTE_NV_CUINFO"
        /*0018*/ 	.short	0x0002
        /*001a*/ 	.short	0x005a
        /*001c*/ 	.short	0x0082
	.zero		2


//--------------------- .nv.info                  --------------------------
	.section	.nv.info,"",@"SHT_CUDA_INFO"
	.align	4


	//----- nvinfo : EIATTR_REGCOUNT
	.align		4
        /*0000*/ 	.byte	0x04, 0x2f
        /*0002*/ 	.short	(.L_15 - .L_14)
	.align		4
.L_14:
        /*0004*/ 	.word	index@(_ZN7cutlass13device_kernelINS_4gemm6kernel13GemmUniversalIN4cute5tupleIJiiiiEEENS1_10collective13CollectiveMmaINS1_34MainloopSm90TmaGmmaWarpSpecializedILi9ENS5_IJNS4_1CILi1EEESB_SB_EEENS1_35KernelTmaWarpSpecializedCooperativeEEENS5_IJNSA_ILi256EEENSA_ILi128EEENSA_ILi32EEEEEENS_6half_tENS5_IJlSB_lEEESJ_SK_NS4_8TiledMMAINS4_8MMA_AtomIJNS4_4SM904GMMA26MMA_64x128x16_F32F16F16_SSILNSO_5MajorE0ELSQ_0ELNSO_7ScaleInE1ELSR_1EEEEEENS4_6LayoutINS5_IJNSA_ILi2EEESB_SB_EEENS5_IJSB_NSA_ILi0EEESX_EEEEENS5_IJNS4_10UnderscoreES10_S10_EEEEENS4_13SM90_TMA_LOADENS4_14ComposedLayoutINS4_7SwizzleILi2ELi4ELi3EEENS4_18smem_ptr_flag_bitsILi16EEENSU_INS5_IJNSA_ILi8EEESH_EEENS5_IJSH_SB_EEEEEEEvNS4_8identityES13_S1D_vS1E_EENS_8epilogue10collective6detail29Sm90TmaWarpSpecializedAdapterINS1H_15DefaultEpilogueISJ_SK_SK_NS1G_6thread17LinearCombinationISJ_Li1EffLNS1L_9ScaleType4KindE0ELNS_15FloatRoundStyleE2ESJ_EENS1_15EpilogueDefaultEEEEEvvEEEEvNT_6ParamsE)
        /*0008*/ 	.word	0x000000a8


	//----- nvinfo : EIATTR_FRAME_SIZE
	.align		4
.L_15:
        /*000c*/ 	.byte	0x04, 0x11
        /*000e*/ 	.short	(.L_17 - .L_16)
	.align		4
.L_16:
        /*0010*/ 	.word	index@(_ZN7cutlass13device_kernelINS_4gemm6kernel13GemmUniversalIN4cute5tupleIJiiiiEEENS1_10collective13CollectiveMmaINS1_34MainloopSm90TmaGmmaWarpSpecializedILi9ENS5_IJNS4_1CILi1EEESB_SB_EEENS1_35KernelTmaWarpSpecializedCooperativeEEENS5_IJNSA_ILi256EEENSA_ILi128EEENSA_ILi32EEEEEENS_6half_tENS5_IJlSB_lEEESJ_SK_NS4_8TiledMMAINS4_8MMA_AtomIJNS4_4SM904GMMA26MMA_64x128x16_F32F16F16_SSILNSO_5MajorE0ELSQ_0ELNSO_7ScaleInE1ELSR_1EEEEEENS4_6LayoutINS5_IJNSA_ILi2EEESB_SB_EEENS5_IJSB_NSA_ILi0EEESX_EEEEENS5_IJNS4_10UnderscoreES10_S10_EEEEENS4_13SM90_TMA_LOADENS4_14ComposedLayoutINS4_7SwizzleILi2ELi4ELi3EEENS4_18smem_ptr_flag_bitsILi16EEENSU_INS5_IJNSA_ILi8EEESH_EEENS5_IJSH_SB_EEEEEEEvNS4_8identityES13_S1D_vS1E_EENS_8epilogue10collective6detail29Sm90TmaWarpSpecializedAdapterINS1H_15DefaultEpilogueISJ_SK_SK_NS1G_6thread17LinearCombinationISJ_Li1EffLNS1L_9ScaleType4KindE0ELNS_15FloatRoundStyleE2ESJ_EENS1_15EpilogueDefaultEEEEEvvEEEEvNT_6ParamsE)
        /*0014*/ 	.word	0x00000000


	//----- nvinfo : EIATTR_MIN_STACK_SIZE
	.align		4
.L_17:
        /*0018*/ 	.byte	0x04, 0x12
        /*001a*/ 	.short	(.L_19 - .L_18)
	.align		4
.L_18:
        /*001c*/ 	.word	index@(_ZN7cutlass13device_kernelINS_4gemm6kernel13GemmUniversalIN4cute5tupleIJiiiiEEENS1_10collective13CollectiveMmaINS1_34MainloopSm90TmaGmmaWarpSpecializedILi9ENS5_IJNS4_1CILi1EEESB_SB_EEENS1_35KernelTmaWarpSpecializedCooperativeEEENS5_IJNSA_ILi256EEENSA_ILi128EEENSA_ILi32EEEEEENS_6half_tENS5_IJlSB_lEEESJ_SK_NS4_8TiledMMAINS4_8MMA_AtomIJNS4_4SM904GMMA26MMA_64x128x16_F32F16F16_SSILNSO_5MajorE0ELSQ_0ELNSO_7ScaleInE1ELSR_1EEEEEENS4_6LayoutINS5_IJNSA_ILi2EEESB_SB_EEENS5_IJSB_NSA_ILi0EEESX_EEEEENS5_IJNS4_10UnderscoreES10_S10_EEEEENS4_13SM90_TMA_LOADENS4_14ComposedLayoutINS4_7SwizzleILi2ELi4ELi3EEENS4_18smem_ptr_flag_bitsILi16EEENSU_INS5_IJNSA_ILi8EEESH_EEENS5_IJSH_SB_EEEEEEEvNS4_8identityES13_S1D_vS1E_EENS_8epilogue10collective6detail29Sm90TmaWarpSpecializedAdapterINS1H_15DefaultEpilogueISJ_SK_SK_NS1G_6thread17LinearCombinationISJ_Li1EffLNS1L_9ScaleType4KindE0ELNS_15FloatRoundStyleE2ESJ_EENS1_15EpilogueDefaultEEEEEvvEEEEvNT_6ParamsE)
        /*0020*/ 	.word	0x00000000
.L_19:


//--------------------- .nv.compat                --------------------------
	.section	.nv.compat,"",@"SHT_CUDA_COMPAT_INFO"
	.align	4
        /*0000*/ 	.byte	0x02, 0x09, 0x01, 0x00, 0x02, 0x02, 0x04, 0x00, 0x02, 0x05, 0x05, 0x00, 0x03, 0x07, 0x01, 0x01
        /*0010*/ 	.byte	0x02, 0x03, 0x01, 0x00, 0x02, 0x06, 0x01, 0x00, 0x04, 0x0b, 0x08, 0x00, 0x00, 0x00, 0x00, 0x00
        /*0020*/ 	.byte	0x00, 0x00, 0x00, 0x00


//--------------------- .nv.info._ZN7cutlass13device_kernelINS_4gemm6kernel13GemmUniversalIN4cute5tupleIJiiiiEEENS1_10collective13CollectiveMmaINS1_34MainloopSm90TmaGmmaWarpSpecializedILi9ENS5_IJNS4_1CILi1EEESB_SB_EEENS1_35KernelTmaWarpSpecializedCooperativeEEENS5_IJNSA_ILi256EEENSA_ILi128EEENSA_ILi32EEEEEENS_6half_tENS5_IJlSB_lEEESJ_SK_NS4_8TiledMMAINS4_8MMA_AtomIJNS4_4SM904GMMA26MMA_64x128x16_F32F16F16_SSILNSO_5MajorE0ELSQ_0ELNSO_7ScaleInE1ELSR_1EEEEEENS4_6LayoutINS5_IJNSA_ILi2EEESB_SB_EEENS5_IJSB_NSA_ILi0EEESX_EEEEENS5_IJNS4_10UnderscoreES10_S10_EEEEENS4_13SM90_TMA_LOADENS4_14ComposedLayoutINS4_7SwizzleILi2ELi4ELi3EEENS4_18smem_ptr_flag_bitsILi16EEENSU_INS5_IJNSA_ILi8EEESH_EEENS5_IJSH_SB_EEEEEEEvNS4_8identityES13_S1D_vS1E_EENS_8epilogue10collective6detail29Sm90TmaWarpSpecializedAdapterINS1H_15DefaultEpilogueISJ_SK_SK_NS1G_6thread17LinearCombinationISJ_Li1EffLNS1L_9ScaleType4KindE0ELNS_15FloatRoundStyleE2ESJ_EENS1_15EpilogueDefaultEEEEEvvEEEEvNT_6ParamsE --------------------------
	.section	.nv.info._ZN7cutlass13device_kernelINS_4gemm6kernel13GemmUniversalIN4cute5tupleIJiiiiEEENS1_10collective13CollectiveMmaINS1_34MainloopSm90TmaGmmaWarpSpecializedILi9ENS5_IJNS4_1CILi1EEESB_SB_EEENS1_35KernelTmaWarpSpecializedCooperativeEEENS5_IJNSA_ILi256EEENSA_ILi128EEENSA_ILi32EEEEEENS_6half_tENS5_IJlSB_lEEESJ_SK_NS4_8TiledMMAINS4_8MMA_AtomIJNS4_4SM904GMMA26MMA_64x128x16_F32F16F16_SSILNSO_5MajorE0ELSQ_0ELNSO_7ScaleInE1ELSR_1EEEEEENS4_6LayoutINS5_IJNSA_ILi2EEESB_SB_EEENS5_IJSB_NSA_ILi0EEESX_EEEEENS5_IJNS4_10UnderscoreES10_S10_EEEEENS4_13SM90_TMA_LOADENS4_14ComposedLayoutINS4_7SwizzleILi2ELi4ELi3EEENS4_18smem_ptr_flag_bitsILi16EEENSU_INS5_IJNSA_ILi8EEESH_EEENS5_IJSH_SB_EEEEEEEvNS4_8identityES13_S1D_vS1E_EENS_8epilogue10collective6detail29Sm90TmaWarpSpecializedAdapterINS1H_15DefaultEpilogueISJ_SK_SK_NS1G_6thread17LinearCombinationISJ_Li1EffLNS1L_9ScaleType4KindE0ELNS_15FloatRoundStyleE2ESJ_EENS1_15EpilogueDefaultEEEEEvvEEEEvNT_6ParamsE,"",@"SHT_CUDA_INFO"
	.sectionflags	@""
	.align	4


	//----- nvinfo : EIATTR_CUDA_API_VERSION
	.align		4
        /*0000*/ 	.byte	0x04, 0x37
        /*0002*/ 	.short	(.L_21 - .L_20)
.L_20:
        /*0004*/ 	.word	0x00000082


	//----- nvinfo : EIATTR_KPARAM_INFO
	.align		4
.L_21:
        /*0008*/ 	.byte	0x04, 0x17
        /*000a*/ 	.short	(.L_23 - .L_22)
.L_22:
        /*000c*/ 	.word	0x00000000
        /*0010*/ 	.short	0x0000
        /*0012*/ 	.short	0x0070
        /*0014*/ 	.byte	0x00, 0xf0, 0x01, 0x10


	//----- nvinfo : EIATTR_SPARSE_MMA_MASK
	.align		4
.L_23:
        /*0018*/ 	.byte	0x03, 0x50
        /*001a*/ 	.short	0x0000


	//----- nvinfo : EIATTR_MAXREG_COUNT
	.align		4
        /*001c*/ 	.byte	0x03, 0x1b
        /*001e*/ 	.short	0x00a8


	//----- nvinfo : EIATTR_NUM_BARRIERS
	.align		4
        /*0020*/ 	.byte	0x02, 0x4c
        /*0022*/ 	.byte	0x01
	.zero		1


	//----- nvinfo : EIATTR_EXTERNS
	.align		4
        /*0024*/ 	.byte	0x04, 0x0f
        /*0026*/ 	.short	(.L_25 - .L_24)


	//   ....[0]....
	.align		4
.L_24:
        /*0028*/ 	.word	index@(__assertfail)


	//----- nvinfo : EIATTR_MERCURY_ISA_VERSION
	.align		4
.L_25:
        /*002c*/ 	.byte	0x03, 0x5f
        /*002e*/ 	.short	0x0101


	//----- nvinfo : EIATTR_INT_WARP_WIDE_INSTR_OFFSETS
	.align		4
        /*0030*/ 	.byte	0x04, 0x31
        /*0032*/ 	.short	(.L_27 - .L_26)


	//   ....[0]....
.L_26:
        /*0034*/ 	.word	0x00000480


	//   ....[1]....
        /*0038*/ 	.word	0x000004b0


	//   ....[2]....
        /*003c*/ 	.word	0x00000590


	//----- nvinfo : EIATTR_COOP_GROUP_MASK_REGIDS
	.align		4
.L_27:
        /*0040*/ 	.byte	0x04, 0x29
        /*0042*/ 	.short	(.L_29 - .L_28)


	//   ....[0]....
.L_28:
        /*0044*/ 	.word	0xffffffff


	//   ....[1]....
        /*0048*/ 	.word	0xffffffff


	//   ....[2]....
        /*004c*/ 	.word	0xffffffff


	//   ....[3]....
        /*0050*/ 	.word	0xffffffff


	//   ....[4]....
        /*0054*/ 	.word	0xffffffff


	//----- nvinfo : EIATTR_COOP_GROUP_INSTR_OFFSETS
	.align		4
.L_29:
        /*0058*/ 	.byte	0x04, 0x28
        /*005a*/ 	.short	(.L_31 - .L_30)


	//   ....[0]....
.L_30:
        /*005c*/ 	.word	0x00000060


	//   ....[1]....
        /*0060*/ 	.word	0x00000070


	//   ....[2]....
        /*0064*/ 	.word	0x00000130


	//   ....[3]....
        /*0068*/ 	.word	0x00000390


	//   ....[4]....
        /*006c*/ 	.word	0x00001040


	//----- nvinfo : EIATTR_REG_RECONFIG
	.align		4
.L_31:
        /*0070*/ 	.byte	0x01, 0x54
	.zero		2


	//----- nvinfo : EIATTR_SYSCALL_OFFSETS
	.align		4
        /*0074*/ 	.byte	0x04, 0x46
        /*0076*/ 	.short	(.L_33 - .L_32)


	//   ....[0]....
.L_32:
        /*0078*/ 	.word	0x00001200


	//----- nvinfo : EIATTR_MBARRIER_INSTR_OFFSETS
	.align		4
.L_33:
        /*007c*/ 	.byte	0x04, 0x39
        /*007e*/ 	.short	(.L_35 - .L_34)


	//   ....[0]....
.L_34:
        /*0080*/ 	.word	0x00000250
        /*0084*/ 	.word	0x000000ff
        /*0088*/ 	.word	0x00000000
        /*008c*/ 	.short	0x0100
        /*008e*/ 	.byte	0x08
	.zero		1


	//   ....[1]....
        /*0090*/ 	.word	0x00000260
        /*0094*/ 	.word	0x000000ff
        /*0098*/ 	.word	0x00000048
        /*009c*/ 	.short	0x0100
        /*009e*/ 	.byte	0x08
	.zero		1


	//   ....[2]....
        /*00a0*/ 	.word	0x00000270
        /*00a4*/ 	.word	0x000000ff
        /*00a8*/ 	.word	0x00000008
        /*00ac*/ 	.short	0x0100
        /*00ae*/ 	.byte	0x08
	.zero		1


	//   ....[3]....
        /*00b0*/ 	.word	0x00000280
        /*00b4*/ 	.word	0x000000ff
        /*00b8*/ 	.word	0x00000050
        /*00bc*/ 	.short	0x0100
        /*00be*/ 	.byte	0x08
	.zero		1


	//   ....[4]....
        /*00c0*/ 	.word	0x00000290
        /*00c4*/ 	.word	0x000000ff
        /*00c8*/ 	.word	0x00000010
        /*00cc*/ 	.short	0x0100
        /*00ce*/ 	.byte	0x08
	.zero		1


	//   ....[5]....
        /*00d0*/ 	.word	0x000002a0
        /*00d4*/ 	.word	0x000000ff
        /*00d8*/ 	.word	0x00000058
        /*00dc*/ 	.short	0x0100
        /*00de*/ 	.byte	0x08
	.zero		1


	//   ....[6]....
        /*00e0*/ 	.word	0x000002b0
        /*00e4*/ 	.word	0x000000ff
        /*00e8*/ 	.word	0x00000018
        /*00ec*/ 	.short	0x0100
        /*00ee*/ 	.byte	0x08
	.zero		1


	//   ....[7]....
        /*00f0*/ 	.word	0x000002c0
        /*00f4*/ 	.word	0x000000ff
        /*00f8*/ 	.word	0x00000060
        /*00fc*/ 	.short	0x0100
        /*00fe*/ 	.byte	0x08
	.zero		1


	//   ....[8]....
        /*0100*/ 	.word	0x000002d0
        /*0104*/ 	.word	0x000000ff
        /*0108*/ 	.word	0x00000020
        /*010c*/ 	.short	0x0100
        /*010e*/ 	.byte	0x08
	.zero		1


	//   ....[9]....
        /*0110*/ 	.word	0x000002e0
        /*0114*/ 	.word	0x000000ff
        /*0118*/ 	.word	0x00000068
        /*011c*/ 	.short	0x0100
        /*011e*/ 	.byte	0x08
	.zero		1


	//   ....[10]....
        /*0120*/ 	.word	0x000002f0
        /*0124*/ 	.word	0x000000ff
        /*0128*/ 	.word	0x00000028
        /*012c*/ 	.short	0x0100
        /*012e*/ 	.byte	0x08
	.zero		1


	//   ....[11]....
        /*0130*/ 	.word	0x00000300
        /*0134*/ 	.word	0x000000ff
        /*0138*/ 	.word	0x00000070
        /*013c*/ 	.short	0x0100
        /*013e*/ 	.byte	0x08
	.zero		1


	//   ....[12]....
        /*0140*/ 	.word	0x00000310
        /*0144*/ 	.word	0x000000ff
        /*0148*/ 	.word	0x00000030
        /*014c*/ 	.short	0x0100
        /*014e*/ 	.byte	0x08
	.zero		1


	//   ....[13]....
        /*0150*/ 	.word	0x00000320
        /*0154*/ 	.word	0x000000ff
        /*0158*/ 	.word	0x00000078
        /*015c*/ 	.short	0x0100
        /*015e*/ 	.byte	0x08
	.zero		1


	//   ....[14]....
        /*0160*/ 	.word	0x00000330
        /*0164*/ 	.word	0x000000ff
        /*0168*/ 	.word	0x00000038
        /*016c*/ 	.short	0x0100
        /*016e*/ 	.byte	0x08
	.zero		1


	//   ....[15]....
        /*0170*/ 	.word	0x00000340
        /*0174*/ 	.word	0x000000ff
        /*0178*/ 	.word	0x00000080
        /*017c*/ 	.short	0x0100
        /*017e*/ 	.byte	0x08
	.zero		1


	//   ....[16]....
        /*0180*/ 	.word	0x00000350
        /*0184*/ 	.word	0x000000ff
        /*0188*/ 	.word	0x00000040
        /*018c*/ 	.short	0x0100
        /*018e*/ 	.byte	0x08
	.zero		1


	//   ....[17]....
        /*0190*/ 	.word	0x00000360
        /*0194*/ 	.word	0x000000ff
        /*0198*/ 	.word	0x00000088
        /*019c*/ 	.short	0x0100
        /*019e*/ 	.byte	0x08
	.zero		1


	//   ....[18]....
        /*01a0*/ 	.word	0x00000600
        /*01a4*/ 	.word	0x000000ff
        /*01a8*/ 	.word	0x000000a0
        /*01ac*/ 	.short	0x0100
        /*01ae*/ 	.byte	0x06
	.zero		1


	//   ....[19]....
        /*01b0*/ 	.word	0x00000660
        /*01b4*/ 	.word	0x000000ff
        /*01b8*/ 	.word	0x000000a8
        /*01bc*/ 	.short	0x0100
        /*01be*/ 	.byte	0x06
	.zero		1


	//   ....[20]....
        /*01c0*/ 	.word	0x00001280
        /*01c4*/ 	.word	0x00000003
        /*01c8*/ 	.word	0x00000000
        /*01cc*/ 	.short	0x010a
        /*01ce*/ 	.byte	0x3f
	.zero		1


	//   ....[21]....
        /*01d0*/ 	.word	0x000012c0
        /*01d4*/ 	.word	0x00000003
        /*01d8*/ 	.word	0x00000000
        /*01dc*/ 	.short	0x010a
        /*01de*/ 	.byte	0x3f
	.zero		1


	//   ....[22]....
        /*01e0*/ 	.word	0x00001620
        /*01e4*/ 	.word	0x000000ff
        /*01e8*/ 	.word	0x00000000
        /*01ec*/ 	.short	0x010a
        /*01ee*/ 	.byte	0x08
	.zero		1


	//   ....[23]....
        /*01f0*/ 	.word	0x00001660
        /*01f4*/ 	.word	0x000000ff
        /*01f8*/ 	.word	0x00000000
        /*01fc*/ 	.short	0x010a
        /*01fe*/ 	.byte	0x08
	.zero		1


	//   ....[24]....
        /*0200*/ 	.word	0x00001880
        /*0204*/ 	.word	0x000000ff
        /*0208*/ 	.word	0x00000000
        /*020c*/ 	.short	0x0101
        /*020e*/ 	.byte	0x08
	.zero		1


	//   ....[25]....
        /*0210*/ 	.word	0x00001a80
        /*0214*/ 	.word	0x000000ff
        /*0218*/ 	.word	0x00000000
        /*021c*/ 	.short	0x0101
        /*021e*/ 	.byte	0x06
	.zero		1


	//   ....[26]....
        /*0220*/ 	.word	0x0000b330
        /*0224*/ 	.word	0x0000000e
        /*0228*/ 	.word	0x00000048
        /*022c*/ 	.short	0x010a
        /*022e*/ 	.byte	0x3f
	.zero		1


	//   ....[27]....
        /*0230*/ 	.word	0x0000b6b0
        /*0234*/ 	.word	0x00000006
        /*0238*/ 	.word	0x000000a8
        /*023c*/ 	.short	0x0101
        /*023e*/ 	.byte	0x3f
	.zero		1


	//   ....[28]....
        /*0240*/ 	.word	0x0000bde0
        /*0244*/ 	.word	0x00000007
        /*0248*/ 	.word	0x00000000
        /*024c*/ 	.short	0x010a
        /*024e*/ 	.byte	0x3f
	.zero		1


	//   ....[29]....
        /*0250*/ 	.word	0x0000be60
        /*0254*/ 	.word	0x00000009
        /*0258*/ 	.word	0x00000000
        /*025c*/ 	.short	0x010a
        /*025e*/ 	.byte	0x3f
	.zero		1


	//   ....[30]....
        /*0260*/ 	.word	0x0000bef0
        /*0264*/ 	.word	0x00000006
        /*0268*/ 	.word	0x00000000
        /*026c*/ 	.short	0x010a
        /*026e*/ 	.byte	0x3f
	.zero		1


	//   ....[31]....
        /*0270*/ 	.word	0x0000bf80
        /*0274*/ 	.word	0x00000009
        /*0278*/ 	.word	0x00000000
        /*027c*/ 	.short	0x010a
        /*027e*/ 	.byte	0x3f
	.zero		1


	//   ....[32]....
        /*0280*/ 	.word	0x0000c010
        /*0284*/ 	.word	0x00000006
        /*0288*/ 	.word	0x00000000
        /*028c*/ 	.short	0x010a
        /*028e*/ 	.byte	0x3f
	.zero		1


	//   ....[33]....
        /*0290*/ 	.word	0x0000c0a0
        /*0294*/ 	.word	0x00000009
        /*0298*/ 	.word	0x00000000
        /*029c*/ 	.short	0x010a
        /*029e*/ 	.byte	0x3f
	.zero		1


	//   ....[34]....
        /*02a0*/ 	.word	0x0000c130
        /*02a4*/ 	.word	0x00000006
        /*02a8*/ 	.word	0x00000000
        /*02ac*/ 	.short	0x010a
        /*02ae*/ 	.byte	0x3f
	.zero		1


	//   ....[35]....
        /*02b0*/ 	.word	0x0000c1c0
        /*02b4*/ 	.word	0x00000009
        /*02b8*/ 	.word	0x00000000
        /*02bc*/ 	.short	0x010a
        /*02be*/ 	.byte	0x3f
	.zero		1


	//   ....[36]....
        /*02c0*/ 	.word	0x0000c250
        /*02c4*/ 	.word	0x00000003
        /*02c8*/ 	.word	0x00000000
        /*02cc*/ 	.short	0x010a
        /*02ce*/ 	.byte	0x3f
	.zero		1


	//   ....[37]....
        /*02d0*/ 	.word	0x0000c2b0
        /*02d4*/ 	.word	0x00000003
        /*02d8*/ 	.word	0x00000000
        /*02dc*/ 	.short	0x010a
        /*02de*/ 	.byte	0x3f
	.zero		1


	//   ....[38]....
        /*02e0*/ 	.word	0x0000c310
        /*02e4*/ 	.word	0x00000004
        /*02e8*/ 	.word	0x00000000
        /*02ec*/ 	.short	0x010a
        /*02ee*/ 	.byte	0x3f
	.zero		1


	//   ....[39]....
        /*02f0*/ 	.word	0x0000c3e0
        /*02f4*/ 	.word	0x0000000e
        /*02f8*/ 	.word	0x00000048
        /*02fc*/ 	.short	0x010a
        /*02fe*/ 	.byte	0x3f
	.zero		1


	//   ....[40]....
        /*0300*/ 	.word	0x0000c4b0
        /*0304*/ 	.word	0x00000007
        /*0308*/ 	.word	0x00000000
        /*030c*/ 	.short	0x010a
        /*030e*/ 	.byte	0x3f
	.zero		1


	//   ....[41]....
        /*0310*/ 	.word	0x0000c500
        /*0314*/ 	.word	0x00000009
        /*0318*/ 	.word	0x00000000
        /*031c*/ 	.short	0x010a
        /*031e*/ 	.byte	0x3f
	.zero		1


	//   ....[42]....
        /*0320*/ 	.word	0x0000c550
        /*0324*/ 	.word	0x00000006
        /*0328*/ 	.word	0x00000000
        /*032c*/ 	.short	0x010a
        /*032e*/ 	.byte	0x3f
	.zero		1


	//   ....[43]....
        /*0330*/ 	.word	0x0000c5a0
        /*0334*/ 	.word	0x00000009
        /*0338*/ 	.word	0x00000000
        /*033c*/ 	.short	0x010a
        /*033e*/ 	.byte	0x3f
	.zero		1


	//   ....[44]....
        /*0340*/ 	.word	0x0000c5f0
        /*0344*/ 	.word	0x00000006
        /*0348*/ 	.word	0x00000000
        /*034c*/ 	.short	0x010a
        /*034e*/ 	.byte	0x3f
	.zero		1


	//   ....[45]....
        /*0350*/ 	.word	0x0000c640
        /*0354*/ 	.word	0x00000009
        /*0358*/ 	.word	0x00000000
        /*035c*/ 	.short	0x010a
        /*035e*/ 	.byte	0x3f
	.zero		1


	//   ....[46]....
        /*0360*/ 	.word	0x0000c690
        /*0364*/ 	.word	0x00000006
        /*0368*/ 	.word	0x00000000
        /*036c*/ 	.short	0x010a
        /*036e*/ 	.byte	0x3f
	.zero		1


	//   ....[47]....
        /*0370*/ 	.word	0x0000c6e0
        /*0374*/ 	.word	0x00000009
        /*0378*/ 	.word	0x00000000
        /*037c*/ 	.short	0x010a
        /*037e*/ 	.byte	0x3f
	.zero		1


	//----- nvinfo : EIATTR_NUM_MBARRIERS
	.align		4
.L_35:
        /*0380*/ 	.byte	0x03, 0x38
        /*0382*/ 	.short	0x0014


	//----- nvinfo : EIATTR_EXIT_INSTR_OFFSETS
	.align		4
        /*0384*/ 	.byte	0x04, 0x1c
        /*0386*/ 	.short	(.L_37 - .L_36)


	//   ....[0]....
.L_36:
        /*0388*/ 	.word	0x000006b0


	//   ....[1]....
        /*038c*/ 	.word	0x00000f70


	//   ....[2]....
        /*0390*/ 	.word	0x0000a9a0


	//   ....[3]....
        /*0394*/ 	.word	0x0000afd0


	//   ....[4]....
        /*0398*/ 	.word	0x0000c2a0


	//----- nvinfo : EIATTR_MAX_THREADS
	.align		4
.L_37:
        /*039c*/ 	.byte	0x04, 0x05
        /*039e*/ 	.short	(.L_39 - .L_38)
.L_38:
        /*03a0*/ 	.word	0x00000180
        /*03a4*/ 	.word	0x00000001
        /*03a8*/ 	.word	0x00000001


	//----- nvinfo : EIATTR_CRS_STACK_SIZE
	.align		4
.L_39:
        /*03ac*/ 	.byte	0x04, 0x1e
        /*03ae*/ 	.short	(.L_41 - .L_40)
.L_40:
        /*03b0*/ 	.word	0x00000000


	//----- nvinfo : EIATTR_CBANK_PARAM_SIZE
	.align		4
.L_41:
        /*03b4*/ 	.byte	0x03, 0x19
        /*03b6*/ 	.short	0x0470


	//----- nvinfo : EIATTR_PARAM_CBANK
	.align		4
        /*03b8*/ 	.byte	0x04, 0x0a
        /*03ba*/ 	.short	(.L_43 - .L_42)
	.align		4
.L_42:
        /*03bc*/ 	.word	index@(.nv.constant0._ZN7cutlass13device_kernelINS_4gemm6kernel13GemmUniversalIN4cute5tupleIJiiiiEEENS1_10collective13CollectiveMmaINS1_34MainloopSm90TmaGmmaWarpSpecializedILi9ENS5_IJNS4_1CILi1EEESB_SB_EEENS1_35KernelTmaWarpSpecializedCooperativeEEENS5_IJNSA_ILi256EEENSA_ILi128EEENSA_ILi32EEEEEENS_6half_tENS5_IJlSB_lEEESJ_SK_NS4_8TiledMMAINS4_8MMA_AtomIJNS4_4SM904GMMA26MMA_64x128x16_F32F16F16_SSILNSO_5MajorE0ELSQ_0ELNSO_7ScaleInE1ELSR_1EEEEEENS4_6LayoutINS5_IJNSA_ILi2EEESB_SB_EEENS5_IJSB_NSA_ILi0EEESX_EEEEENS5_IJNS4_10UnderscoreES10_S10_EEEEENS4_13SM90_TMA_LOADENS4_14ComposedLayoutINS4_7SwizzleILi2ELi4ELi3EEENS4_18smem_ptr_flag_bitsILi16EEENSU_INS5_IJNSA_ILi8EEESH_EEENS5_IJSH_SB_EEEEEEEvNS4_8identityES13_S1D_vS1E_EENS_8epilogue10collective6detail29Sm90TmaWarpSpecializedAdapterINS1H_15DefaultEpilogueISJ_SK_SK_NS1G_6thread17LinearCombinationISJ_Li1EffLNS1L_9ScaleType4KindE0ELNS_15FloatRoundStyleE2ESJ_EENS1_15EpilogueDefaultEEEEEvvEEEEvNT_6ParamsE)
        /*03c0*/ 	.short	0x0210
        /*03c2*/ 	.short	0x0470


	//----- nvinfo : EIATTR_SW_WAR
	.align		4
.L_43:
        /*03c4*/ 	.byte	0x04, 0x36
        /*03c6*/ 	.short	(.L_45 - .L_44)
.L_44:
        /*03c8*/ 	.word	0x00000008
.L_45:


//--------------------- .nv.callgraph             --------------------------
	.section	.nv.callgraph,"",@"SHT_CUDA_CALLGRAPH"
	.align	4
	.sectionentsize	8
	.align		4
        /*0000*/ 	.word	0x00000000
	.align		4
        /*0004*/ 	.word	0xffffffff
	.align		4
        /*0008*/ 	.word	index@(_ZN7cutlass13device_kernelINS_4gemm6kernel13GemmUniversalIN4cute5tupleIJiiiiEEENS1_10collective13CollectiveMmaINS1_34MainloopSm90TmaGmmaWarpSpecializedILi9ENS5_IJNS4_1CILi1EEESB_SB_EEENS1_35KernelTmaWarpSpecializedCooperativeEEENS5_IJNSA_ILi256EEENSA_ILi128EEENSA_ILi32EEEEEENS_6half_tENS5_IJlSB_lEEESJ_SK_NS4_8TiledMMAINS4_8MMA_AtomIJNS4_4SM904GMMA26MMA_64x128x16_F32F16F16_SSILNSO_5MajorE0ELSQ_0ELNSO_7ScaleInE1ELSR_1EEEEEENS4_6LayoutINS5_IJNSA_ILi2EEESB_SB_EEENS5_IJSB_NSA_ILi0EEESX_EEEEENS5_IJNS4_10UnderscoreES10_S10_EEEEENS4_13SM90_TMA_LOADENS4_14ComposedLayoutINS4_7SwizzleILi2ELi4ELi3EEENS4_18smem_ptr_flag_bitsILi16EEENSU_INS5_IJNSA_ILi8EEESH_EEENS5_IJSH_SB_EEEEEEEvNS4_8identityES13_S1D_vS1E_EENS_8epilogue10collective6detail29Sm90TmaWarpSpecializedAdapterINS1H_15DefaultEpilogueISJ_SK_SK_NS1G_6thread17LinearCombinationISJ_Li1EffLNS1L_9ScaleType4KindE0ELNS_15FloatRoundStyleE2ESJ_EENS1_15EpilogueDefaultEEEEEvvEEEEvNT_6ParamsE)
	.align		4
        /*000c*/ 	.word	index@(__assertfail)
	.align		4
        /*0010*/ 	.word	0x00000000
	.align		4
        /*0014*/ 	.word	0xfffffffe
	.align		4
        /*0018*/ 	.word	0x00000000
	.align		4
        /*001c*/ 	.word	0xfffffffd
	.align		4
        /*0020*/ 	.word	0x00000000
	.align		4
        /*0024*/ 	.word	0xfffffffc


//--------------------- .nv.constant4             --------------------------
	.section	.nv.constant4,"a",@progbits
	.align	8
	.align		8
.nv.constant4:
        /*0000*/ 	.dword	__assertfail
	.align		8
        /*0008*/ 	.dword	__unnamed_1
	.align		8
        /*0010*/ 	.dword	_ZN40_INTERNAL_0af18615_4_k_cu_707035c9_257584cuda3std3__45__cpo5beginE
	.align		8
        /*0018*/ 	.dword	_ZN40_INTERNAL_0af18615_4_k_cu_707035c9_257584cuda3std3__45__cpo3endE
	.align		8
        /*0020*/ 	.dword	_ZN40_INTERNAL_0af18615_4_k_cu_707035c9_257584cuda3std3__45__cpo6cbeginE
	.align		8
        /*0028*/ 	.dword	_ZN40_INTERNAL_0af18615_4_k_cu_707035c9_257584cuda3std3__45__cpo4cendE
	.align		8
        /*0030*/ 	.dword	_ZN40_INTERNAL_0af18615_4_k_cu_707035c9_257584cuda3std3__442_GLOBAL__N__0af18615_4_k_cu_707035c9_257586ignoreE
	.align		8
        /*0038*/ 	.dword	_ZN40_INTERNAL_0af18615_4_k_cu_707035c9_257584cuda3std3__419piecewise_constructE
	.align		8
        /*0040*/ 	.dword	_ZN40_INTERNAL_0af18615_4_k_cu_707035c9_257584cuda3std3__48in_placeE
	.align		8
        /*0048*/ 	.dword	_ZN40_INTERNAL_0af18615_4_k_cu_707035c9_257584cuda3std6ranges3__45__cpo4swapE
	.align		8
        /*0050*/ 	.dword	_ZN40_INTERNAL_0af18615_4_k_cu_707035c9_257584cuda3std6ranges3__45__cpo9iter_moveE
	.align		8
        /*0058*/ 	.dword	_ZN40_INTERNAL_0af18615_4_k_cu_707035c9_257584cute7productE
	.align		8
        /*0060*/ 	.dword	_ZN40_INTERNAL_0af18615_4_k_cu_707035c9_257584cute1_E
	.align		8
        /*0068*/ 	.dword	$str$22
	.align		8
        /*0070*/ 	.dword	$str$23


//--------------------- .text._ZN7cutlass13device_kernelINS_4gemm6kernel13GemmUniversalIN4cute5tupleIJiiiiEEENS1_10collective13CollectiveMmaINS1_34MainloopSm90TmaGmmaWarpSpecializedILi9ENS5_IJNS4_1CILi1EEESB_SB_EEENS1_35KernelTmaWarpSpecializedCooperativeEEENS5_IJNSA_ILi256EEENSA_ILi128EEENSA_ILi32EEEEEENS_6half_tENS5_IJlSB_lEEESJ_SK_NS4_8TiledMMAINS4_8MMA_AtomIJNS4_4SM904GMMA26MMA_64x128x16_F32F16F16_SSILNSO_5MajorE0ELSQ_0ELNSO_7ScaleInE1ELSR_1EEEEEENS4_6LayoutINS5_IJNSA_ILi2EEESB_SB_EEENS5_IJSB_NSA_ILi0EEESX_EEEEENS5_IJNS4_10UnderscoreES10_S10_EEEEENS4_13SM90_TMA_LOADENS4_14ComposedLayoutINS4_7SwizzleILi2ELi4ELi3EEENS4_18smem_ptr_flag_bitsILi16EEENSU_INS5_IJNSA_ILi8EEESH_EEENS5_IJSH_SB_EEEEEEEvNS4_8identityES13_S1D_vS1E_EENS_8epilogue10collective6detail29Sm90TmaWarpSpecializedAdapterINS1H_15DefaultEpilogueISJ_SK_SK_NS1G_6thread17LinearCombinationISJ_Li1EffLNS1L_9ScaleType4KindE0ELNS_15FloatRoundStyleE2ESJ_EENS1_15EpilogueDefaultEEEEEvvEEEEvNT_6ParamsE --------------------------
	.section	.text._ZN7cutlass13device_kernelINS_4gemm6kernel13GemmUniversalIN4cute5tupleIJiiiiEEENS1_10collective13CollectiveMmaINS1_34MainloopSm90TmaGmmaWarpSpecializedILi9ENS5_IJNS4_1CILi1EEESB_SB_EEENS1_35KernelTmaWarpSpecializedCooperativeEEENS5_IJNSA_ILi256EEENSA_ILi128EEENSA_ILi32EEEEEENS_6half_tENS5_IJlSB_lEEESJ_SK_NS4_8TiledMMAINS4_8MMA_AtomIJNS4_4SM904GMMA26MMA_64x128x16_F32F16F16_SSILNSO_5MajorE0ELSQ_0ELNSO_7ScaleInE1ELSR_1EEEEEENS4_6LayoutINS5_IJNSA_ILi2EEESB_SB_EEENS5_IJSB_NSA_ILi0EEESX_EEEEENS5_IJNS4_10UnderscoreES10_S10_EEEEENS4_13SM90_TMA_LOADENS4_14ComposedLayoutINS4_7SwizzleILi2ELi4ELi3EEENS4_18smem_ptr_flag_bitsILi16EEENSU_INS5_IJNSA_ILi8EEESH_EEENS5_IJSH_SB_EEEEEEEvNS4_8identityES13_S1D_vS1E_EENS_8epilogue10collective6detail29Sm90TmaWarpSpecializedAdapterINS1H_15DefaultEpilogueISJ_SK_SK_NS1G_6thread17LinearCombinationISJ_Li1EffLNS1L_9ScaleType4KindE0ELNS_15FloatRoundStyleE2ESJ_EENS1_15EpilogueDefaultEEEEEvvEEEEvNT_6ParamsE,"ax",@progbits
	.align	128
.text._ZN7cutlass13device_kernelINS_4gemm6kernel13GemmUniversalIN4cute5tupleIJiiiiEEENS1_10collective13CollectiveMmaINS1_34MainloopSm90TmaGmmaWarpSpecializedILi9ENS5_IJNS4_1CILi1EEESB_SB_EEENS1_35KernelTmaWarpSpecializedCooperativeEEENS5_IJNSA_ILi256EEENSA_ILi128EEENSA_ILi32EEEEEENS_6half_tENS5_IJlSB_lEEESJ_SK_NS4_8TiledMMAINS4_8MMA_AtomIJNS4_4SM904GMMA26MMA_64x128x16_F32F16F16_SSILNSO_5MajorE0ELSQ_0ELNSO_7ScaleInE1ELSR_1EEEEEENS4_6LayoutINS5_IJNSA_ILi2EEESB_SB_EEENS5_IJSB_NSA_ILi0EEESX_EEEEENS5_IJNS4_10UnderscoreES10_S10_EEEEENS4_13SM90_TMA_LOADENS4_14ComposedLayoutINS4_7SwizzleILi2ELi4ELi3EEENS4_18smem_ptr_flag_bitsILi16EEENSU_INS5_IJNSA_ILi8EEESH_EEENS5_IJSH_SB_EEEEEEEvNS4_8identityES13_S1D_vS1E_EENS_8epilogue10collective6detail29Sm90TmaWarpSpecializedAdapterINS1H_15DefaultEpilogueISJ_SK_SK_NS1G_6thread17LinearCombinationISJ_Li1EffLNS1L_9ScaleType4KindE0ELNS_15FloatRoundStyleE2ESJ_EENS1_15EpilogueDefaultEEEEEvvEEEEvNT_6ParamsE:
        .type           _ZN7cutlass13device_kernelINS_4gemm6kernel13GemmUniversalIN4cute5tupleIJiiiiEEENS1_10collective13CollectiveMmaINS1_34MainloopSm90TmaGmmaWarpSpecializedILi9ENS5_IJNS4_1CILi1EEESB_SB_EEENS1_35KernelTmaWarpSpecializedCooperativeEEENS5_IJNSA_ILi256EEENSA_ILi128EEENSA_ILi32EEEEEENS_6half_tENS5_IJlSB_lEEESJ_SK_NS4_8TiledMMAINS4_8MMA_AtomIJNS4_4SM904GMMA26MMA_64x128x16_F32F16F16_SSILNSO_5MajorE0ELSQ_0ELNSO_7ScaleInE1ELSR_1EEEEEENS4_6LayoutINS5_IJNSA_ILi2EEESB_SB_EEENS5_IJSB_NSA_ILi0EEESX_EEEEENS5_IJNS4_10UnderscoreES10_S10_EEEEENS4_13SM90_TMA_LOADENS4_14ComposedLayoutINS4_7SwizzleILi2ELi4ELi3EEENS4_18smem_ptr_flag_bitsILi16EEENSU_INS5_IJNSA_ILi8EEESH_EEENS5_IJSH_SB_EEEEEEEvNS4_8identityES13_S1D_vS1E_EENS_8epilogue10collective6detail29Sm90TmaWarpSpecializedAdapterINS1H_15DefaultEpilogueISJ_SK_SK_NS1G_6thread17LinearCombinationISJ_Li1EffLNS1L_9ScaleType4KindE0ELNS_15FloatRoundStyleE2ESJ_EENS1_15EpilogueDefaultEEEEEvvEEEEvNT_6ParamsE,@function
        .size           _ZN7cutlass13device_kernelINS_4gemm6kernel13GemmUniversalIN4cute5tupleIJiiiiEEENS1_10collective13CollectiveMmaINS1_34MainloopSm90TmaGmmaWarpSpecializedILi9ENS5_IJNS4_1CILi1EEESB_SB_EEENS1_35KernelTmaWarpSpecializedCooperativeEEENS5_IJNSA_ILi256EEENSA_ILi128EEENSA_ILi32EEEEEENS_6half_tENS5_IJlSB_lEEESJ_SK_NS4_8TiledMMAINS4_8MMA_AtomIJNS4_4SM904GMMA26MMA_64x128x16_F32F16F16_SSILNSO_5MajorE0ELSQ_0ELNSO_7ScaleInE1ELSR_1EEEEEENS4_6LayoutINS5_IJNSA_ILi2EEESB_SB_EEENS5_IJSB_NSA_ILi0EEESX_EEEEENS5_IJNS4_10UnderscoreES10_S10_EEEEENS4_13SM90_TMA_LOADENS4_14ComposedLayoutINS4_7SwizzleILi2ELi4ELi3EEENS4_18smem_ptr_flag_bitsILi16EEENSU_INS5_IJNSA_ILi8EEESH_EEENS5_IJSH_SB_EEEEEEEvNS4_8identityES13_S1D_vS1E_EENS_8epilogue10collective6detail29Sm90TmaWarpSpecializedAdapterINS1H_15DefaultEpilogueISJ_SK_SK_NS1G_6thread17LinearCombinationISJ_Li1EffLNS1L_9ScaleType4KindE0ELNS_15FloatRoundStyleE2ESJ_EENS1_15EpilogueDefaultEEEEEvvEEEEvNT_6ParamsE,(.L_x_331 - _ZN7cutlass13device_kernelINS_4gemm6kernel13GemmUniversalIN4cute5tupleIJiiiiEEENS1_10collective13CollectiveMmaINS1_34MainloopSm90TmaGmmaWarpSpecializedILi9ENS5_IJNS4_1CILi1EEESB_SB_EEENS1_35KernelTmaWarpSpecializedCooperativeEEENS5_IJNSA_ILi256EEENSA_ILi128EEENSA_ILi32EEEEEENS_6half_tENS5_IJlSB_lEEESJ_SK_NS4_8TiledMMAINS4_8MMA_AtomIJNS4_4SM904GMMA26MMA_64x128x16_F32F16F16_SSILNSO_5MajorE0ELSQ_0ELNSO_7ScaleInE1ELSR_1EEEEEENS4_6LayoutINS5_IJNSA_ILi2EEESB_SB_EEENS5_IJSB_NSA_ILi0EEESX_EEEEENS5_IJNS4_10UnderscoreES10_S10_EEEEENS4_13SM90_TMA_LOADENS4_14ComposedLayoutINS4_7SwizzleILi2ELi4ELi3EEENS4_18smem_ptr_flag_bitsILi16EEENSU_INS5_IJNSA_ILi8EEESH_EEENS5_IJSH_SB_EEEEEEEvNS4_8identityES13_S1D_vS1E_EENS_8epilogue10collective6detail29Sm90TmaWarpSpecializedAdapterINS1H_15DefaultEpilogueISJ_SK_SK_NS1G_6thread17LinearCombinationISJ_Li1EffLNS1L_9ScaleType4KindE0ELNS_15FloatRoundStyleE2ESJ_EENS1_15EpilogueDefaultEEEEEvvEEEEvNT_6ParamsE)
        .other          _ZN7cutlass13device_kernelINS_4gemm6kernel13GemmUniversalIN4cute5tupleIJiiiiEEENS1_10collective13CollectiveMmaINS1_34MainloopSm90TmaGmmaWarpSpecializedILi9ENS5_IJNS4_1CILi1EEESB_SB_EEENS1_35KernelTmaWarpSpecializedCooperativeEEENS5_IJNSA_ILi256EEENSA_ILi128EEENSA_ILi32EEEEEENS_6half_tENS5_IJlSB_lEEESJ_SK_NS4_8TiledMMAINS4_8MMA_AtomIJNS4_4SM904GMMA26MMA_64x128x16_F32F16F16_SSILNSO_5MajorE0ELSQ_0ELNSO_7ScaleInE1ELSR_1EEEEEENS4_6LayoutINS5_IJNSA_ILi2EEESB_SB_EEENS5_IJSB_NSA_ILi0EEESX_EEEEENS5_IJNS4_10UnderscoreES10_S10_EEEEENS4_13SM90_TMA_LOADENS4_14ComposedLayoutINS4_7SwizzleILi2ELi4ELi3EEENS4_18smem_ptr_flag_bitsILi16EEENSU_INS5_IJNSA_ILi8EEESH_EEENS5_IJSH_SB_EEEEEEEvNS4_8identityES13_S1D_vS1E_EENS_8epilogue10collective6detail29Sm90TmaWarpSpecializedAdapterINS1H_15DefaultEpilogueISJ_SK_SK_NS1G_6thread17LinearCombinationISJ_Li1EffLNS1L_9ScaleType4KindE0ELNS_15FloatRoundStyleE2ESJ_EENS1_15EpilogueDefaultEEEEEvvEEEEvNT_6ParamsE,@"STO_CUDA_ENTRY STV_DEFAULT"
_ZN7cutlass13device_kernelINS_4gemm6kernel13GemmUniversalIN4cute5tupleIJiiiiEEENS1_10collective13CollectiveMmaINS1_34MainloopSm90TmaGmmaWarpSpecializedILi9ENS5_IJNS4_1CILi1EEESB_SB_EEENS1_35KernelTmaWarpSpecializedCooperativeEEENS5_IJNSA_ILi256EEENSA_ILi128EEENSA_ILi32EEEEEENS_6half_tENS5_IJlSB_lEEESJ_SK_NS4_8TiledMMAINS4_8MMA_AtomIJNS4_4SM904GMMA26MMA_64x128x16_F32F16F16_SSILNSO_5MajorE0ELSQ_0ELNSO_7ScaleInE1ELSR_1EEEEEENS4_6LayoutINS5_IJNSA_ILi2EEESB_SB_EEENS5_IJSB_NSA_ILi0EEESX_EEEEENS5_IJNS4_10UnderscoreES10_S10_EEEEENS4_13SM90_TMA_LOADENS4_14ComposedLayoutINS4_7SwizzleILi2ELi4ELi3EEENS4_18smem_ptr_flag_bitsILi16EEENSU_INS5_IJNSA_ILi8EEESH_EEENS5_IJSH_SB_EEEEEEEvNS4_8identityES13_S1D_vS1E_EENS_8epilogue10collective6detail29Sm90TmaWarpSpecializedAdapterINS1H_15DefaultEpilogueISJ_SK_SK_NS1G_6thread17LinearCombinationISJ_Li1EffLNS1L_9ScaleType4KindE0ELNS_15FloatRoundStyleE2ESJ_EENS1_15EpilogueDefaultEEEEEvvEEEEvNT_6ParamsE:
[----:B------:R-:W0:Y:S01]  /*0000*/  LDC R1, c[0x0][0x28] ;  /* 0x00000a00ff017b82 */ /* 0x000e220000000800 */
[----:B------:R-:W1:Y:S01]  /*0010*/  S2R R18, SR_TID.X ;  /* 0x0000000000127919 */ /* 0x000e620000002100 */
[----:B------:R-:W-:Y:S01]  /*0020*/  ELECT P0, URZ, PT ;  /* 0x00000000003f782f */ /* 0x000fe20003800000 */
[----:B------:R-:W-:Y:S01]  /*0030*/  BSSY B0, `(.L_x_0) ;  /* 0x000000f000007945 */ /* 0x000fe20003800000 */
[--C-:B-1----:R-:W-:Y:S02]  /*0040*/  SHF.R.U32.HI R0, RZ, 0x5, R18.reuse ;  /* 0x00000005ff007819 */ /* 0x102fe40000011612 */
[----:B------:R-:W-:-:S03]  /*0050*/  SHF.R.U32.HI R22, RZ, 0x7, R18 ;  /* 0x00000007ff167819 */ /* 0x000fc60000011612 */
[----:B------:R-:W1:Y:S04]  /*0060*/  SHFL.IDX PT, R5, R0, RZ, 0x1f ;  /* 0x00001fff00057589 */ /* 0x000e6800000e0000 */
[----:B------:R2:W3:Y:S01]  /*0070*/  SHFL.IDX PT, R8, R22, RZ, 0x1f ;  /* 0x00001fff16087589 */ /* 0x0004e200000e0000 */
[----:B-1----:R-:W-:-:S13]  /*0080*/  ISETP.NE.OR P0, PT, R5, RZ, !P0 ;  /* 0x000000ff0500720c */ /* 0x002fda0004705670 */
[----:B0-23--:R-:W-:Y:S05]  /*0090*/  @P0 BRA `(.L_x_1) ;  /* 0x0000000000200947 */ /* 0x00dfea0003800000 */
[----:B------:R-:W-:Y:S02]  /*00a0*/  ULDC.64 UR4, c[0x0][0x198] ;  /* 0x0000660000047ab9 */ /* 0x000fe40000000a00 */
[----:B------:R-:W-:Y:S02]  /*00b0*/  UIADD3 UR6, UP0, UR4, 0xf0, URZ ;  /* 0x000000f004067890 */ /* 0x000fe4000ff1e03f */
[----:B------:R-:W-:Y:S02]  /*00c0*/  UIADD3 UR4, UP1, UR4, 0x1f0, URZ ;  /* 0x000001f004047890 */ /* 0x000fe4000ff3e03f */
[----:B------:R-:W-:Y:S02]  /*00d0*/  UIADD3.X UR7, URZ, UR5, URZ, UP0, !UPT ;  /* 0x000000053f077290 */ /* 0x000fe400087fe43f */
[----:B------:R-:W-:-:S07]  /*00e0*/  UIADD3.X UR5, URZ, UR5, URZ, UP1, !UPT ;  /* 0x000000053f057290 */ /* 0x000fce0008ffe43f */
[----:B------:R0:W-:Y:S02]  /*00f0*/  UTMACCTL.PF [UR6] ;  /* 0x00000000060079b9 */ /* 0x0001e40008040000 */
[----:B------:R0:W-:Y:S02]  /*0100*/  UTMACCTL.PF [UR4] ;  /* 0x00000000040079b9 */ /* 0x0001e40008040000 */
[----:B0-----:R-:W-:Y:S01]  /*0110*/  NOP ;  /* 0x0000000000007918 */ /* 0x001fe20000000000 */
.L_x_1:
[----:B------:R-:W-:Y:S05]  /*0120*/  BSYNC B0 ;  /* 0x0000000000007941 */ /* 0x000fea0003800000 */
.L_x_0:
[----:B------:R-:W0:Y:S02]  /*0130*/  SHFL.IDX PT, R2, R0, RZ, 0x1f ;  /* 0x00001fff00027589 */ /* 0x000e2400000e0000 */
[----:B0-----:R-:W-:-:S13]  /*0140*/  ISETP.NE.AND P0, PT, R2, RZ, PT ;  /* 0x000000ff0200720c */ /* 0x001fda0003f05270 */
[----:B------:R-:W-:Y:S05]  /*0150*/  @P0 BRA `(.L_x_2) ;  /* 0x00000000008c0947 */ /* 0x000fea0003800000 */
[----:B------:R-:W-:Y:S01]  /*0160*/  ELECT P0, URZ, PT ;  /* 0x00000000003f782f */ /* 0x000fe20003800000 */
[----:B------:R-:W-:-:S12]  /*0170*/  BSSY B0, `(.L_x_2) ;  /* 0x0000021000007945 */ /* 0x000fd80003800000 */
[----:B------:R-:W-:Y:S05]  /*0180*/  @!P0 BRA `(.L_x_3) ;  /* 0x00000000007c8947 */ /* 0x000fea0003800000 */
[----:B------:R-:W0:Y:S01]  /*0190*/  S2UR UR8, SR_CgaCtaId ;  /* 0x00000000000879c3 */ /* 0x000e220000008800 */
[----:B------:R-:W-:Y:S01]  /*01a0*/  UMOV UR4, 0x400 ;  /* 0x0000040000047882 */ /* 0x000fe20000000000 */
[----:B------:R-:W-:Y:S01]  /*01b0*/  UMOV UR5, 0x1 ;  /* 0x0000000100057882 */ /* 0x000fe20000000000 */
[----:B------:R-:W-:Y:S02]  /*01c0*/  UMOV UR6, 0x100 ;  /* 0x0000010000067882 */ /* 0x000fe40000000000 */
[----:B------:R-:W-:-:S04]  /*01d0*/  UIADD3 UR6, -UR6, 0x100000, URZ ;  /* 0x0010000006067890 */ /* 0x000fc8000fffe13f */
[----:B------:R-:W-:Y:S02]  /*01e0*/  USHF.L.U32 UR7, UR6, 0xb, URZ ;  /* 0x0000000b06077899 */ /* 0x000fe4000800063f */
[----:B------:R-:W-:Y:S02]  /*01f0*/  USHF.L.U32 UR6, UR6, 0x1, URZ ;  /* 0x0000000106067899 */ /* 0x000fe4000800063f */
[----:B0-----:R-:W-:Y:S02]  /*0200*/  ULEA UR8, UR8, UR4, 0x18 ;  /* 0x0000000408087291 */ /* 0x001fe4000f8ec03f */
[----:B------:R-:W-:-:S04]  /*0210*/  UIADD3 UR4, -UR5, 0x100000, URZ ;  /* 0x0010000005047890 */ /* 0x000fc8000fffe13f */
[----:B------:R-:W-:Y:S02]  /*0220*/  USHF.L.U32 UR5, UR4, 0xb, URZ ;  /* 0x0000000b04057899 */ /* 0x000fe4000800063f */
[----:B------:R-:W-:Y:S01]  /*0230*/  USHF.L.U32 UR4, UR4, 0x1, URZ ;  /* 0x0000000104047899 */ /* 0x000fe2000800063f */
[----:B------:R-:W0:Y:S11]  /*0240*/  FENCE.VIEW.ASYNC.S ;  /* 0x00000000000073c6 */ /* 0x000e360000000000 */
[----:B0-----:R0:W1:Y:S01]  /*0250*/  SYNCS.EXCH.64 URZ, [UR8], UR4 ;  /* 0x00000004083f75b2 */ /* 0x0010620008000100 */
[----:B------:R0:W2:Y:S01]  /*0260*/  SYNCS.EXCH.64 URZ, [UR8+0x48], UR6 ;  /* 0x00004806083f75b2 */ /* 0x0000a20008000100 */
[----:B------:R0:W3:Y:S01]  /*0270*/  SYNCS.EXCH.64 URZ, [UR8+0x8], UR4 ;  /* 0x00000804083f75b2 */ /* 0x0000e20008000100 */
[----:B------:R0:W4:Y:S01]  /*0280*/  SYNCS.EXCH.64 URZ, [UR8+0x50], UR6 ;  /* 0x00005006083f75b2 */ /* 0x0001220008000100 */
[----:B------:R0:W0:Y:S01]  /*0290*/  SYNCS.EXCH.64 URZ, [UR8+0x10], UR4 ;  /* 0x00001004083f75b2 */ /* 0x0000220008000100 */
        /* <DEDUP_REMOVED lines=13> */
[----:B------:R-:W-:Y:S01]  /*0370*/  NOP ;  /* 0x0000000000007918 */ /* 0x000fe20000000000 */
.L_x_3:
[----:B0-----:R-:W-:Y:S05]  /*0380*/  BSYNC B0 ;  /* 0x0000000000007941 */ /* 0x001fea0003800000 */
.L_x_2:
[----:B------:R-:W0:Y:S01]  /*0390*/  SHFL.IDX PT, R0, R0, RZ, 0x1f ;  /* 0x00001fff00007589 */ /* 0x000e2200000e0000 */
[----:B------:R-:W5:Y:S01]  /*03a0*/  LDC R2, c[0x0][0x65c] ;  /* 0x00019700ff027b82 */ /* 0x000f620000000800 */
[----:B------:R-:W-:Y:S02]  /*03b0*/  ELECT P0, URZ, PT ;  /* 0x00000000003f782f */ /* 0x000fe40003800000 */
[----:B------:R-:W-:Y:S01]  /*03c0*/  SHF.R.S32.HI R6, RZ, 0x1f, R5 ;  /* 0x0000001fff067819 */ /* 0x000fe20000011405 */
[----:B------:R-:W1:Y:S01]  /*03d0*/  S2R R3, SR_CTAID.Y ;  /* 0x0000000000037919 */ /* 0x000e620000002600 */
[----:B------:R-:W-:Y:S01]  /*03e0*/  UMOV UR4, 0x20 ;  /* 0x0000002000047882 */ /* 0x000fe20000000000 */
[----:B------:R-:W-:Y:S01]  /*03f0*/  ISETP.NE.AND P2, PT, R8, RZ, PT ;  /* 0x000000ff0800720c */ /* 0x000fe20003f45270 */
[----:B------:R-:W-:Y:S01]  /*0400*/  NOP ;  /* 0x0000000000007918 */ /* 0x000fe20000000000 */
[----:B------:R-:W2:Y:S01]  /*0410*/  S2R R4, SR_CTAID.X ;  /* 0x0000000000047919 */ /* 0x000ea20000002500 */
[----:B------:R-:W-:Y:S01]  /*0420*/  LEA.HI R6, R6, R5, RZ, 0x2 ;  /* 0x0000000506067211 */ /* 0x000fe200078f10ff */
[----:B------:R-:W-:Y:S01]  /*0430*/  NOP ;  /* 0x0000000000007918 */ /* 0x000fe20000000000 */
[----:B0-----:R-:W-:-:S02]  /*0440*/  ISETP.NE.OR P0, PT, R0, RZ, !P0 ;  /* 0x000000ff0000720c */ /* 0x001fc40004705670 */
[----:B-----5:R-:W-:-:S04]  /*0450*/  ISETP.NE.AND P3, PT, R2, 0x1, PT ;  /* 0x000000010200780c */ /* 0x020fc80003f65270 */
[----:B------:R-:W-:Y:S02]  /*0460*/  P2R R0, PR, RZ, 0x8 ;  /* 0x00000008ff007803 */ /* 0x000fe40000000000 */
[----:B------:R-:W-:-:S05]  /*0470*/  LOP3.LUT R0, R6, 0xfffffffc, RZ, 0xc0, !PT ;  /* 0xfffffffc06007812 */ /* 0x000fca00078ec0ff */
[----:B------:R-:W-:Y:S01]  /*0480*/  VOTEU.ALL UP0, P0 ;  /* 0x00000000003f7886 */ /* 0x000fe20000000000 */
[----:B------:R-:W-:Y:S01]  /*0490*/  IMAD.IADD R0, R5, 0x1, -R0 ;  /* 0x0000000105007824 */ /* 0x000fe200078e0a00 */
[----:B------:R-:W2:Y:S01]  /*04a0*/  @P3 LDC R17, c[0x0][0x10] ;  /* 0x00000400ff113b82 */ /* 0x000ea20000000800 */
[----:B------:R-:W-:Y:S01]  /*04b0*/  VOTEU.ALL UP1, P0 ;  /* 0x00000000003f7886 */ /* 0x000fe20000020000 */
[----:B-1----:R-:W-:Y:S01]  /*04c0*/  @P3 IMAD.MOV.U32 R6, RZ, RZ, R3 ;  /* 0x000000ffff063224 */ /* 0x002fe200078e0003 */
[----:B------:R-:W-:Y:S01]  /*04d0*/  @!UP0 UMOV UR6, 0x400 ;  /* 0x0000040000068882 */ /* 0x000fe20000000000 */
[----:B------:R-:W-:-:S04]  /*04e0*/  @!UP0 UIADD3 UR4, -UR4, 0x100000, URZ ;  /* 0x0010000004048890 */ /* 0x000fc8000fffe13f */
[----:B------:R-:W-:Y:S02]  /*04f0*/  @!UP0 USHF.L.U32 UR5, UR4, 0xb, URZ ;  /* 0x0000000b04058899 */ /* 0x000fe4000800063f */
[----:B------:R-:W-:Y:S01]  /*0500*/  @!UP0 USHF.L.U32 UR4, UR4, 0x1, URZ ;  /* 0x0000000104048899 */ /* 0x000fe2000800063f */
[----:B------:R-:W-:Y:S02]  /*0510*/  @P3 IMAD.MOV.U32 R7, RZ, RZ, RZ ;  /* 0x000000ffff073224 */ /* 0x000fe400078e00ff */
[----:B------:R-:W-:Y:S01]  /*0520*/  IMAD.MOV.U32 R5, RZ, RZ, RZ ;  /* 0x000000ffff057224 */ /* 0x000fe200078e00ff */
[----:B------:R-:W0:Y:S01]  /*0530*/  @!UP0 S2UR UR7, SR_CgaCtaId ;  /* 0x00000000000789c3 */ /* 0x000e220000008800 */
[----:B------:R-:W-:-:S07]  /*0540*/  @P3 IMAD.MOV.U32 R11, RZ, RZ, RZ ;  /* 0x000000ffff0b3224 */ /* 0x000fce00078e00ff */
[----:B------:R-:W1:Y:S01]  /*0550*/  @!P3 LDC R9, c[0x0][0xc] ;  /* 0x00000300ff09bb82 */ /* 0x000e620000000800 */
[----:B--2---:R-:W-:-:S04]  /*0560*/  @P3 IMAD.WIDE.U32 R16, R4, R17, R6 ;  /* 0x0000001104103225 */ /* 0x004fc800078e0006 */
[----:B------:R-:W-:Y:S01]  /*0570*/  @P3 IMAD.IADD R17, R17, 0x1, R11 ;  /* 0x0000000111113824 */ /* 0x000fe200078e020b */
[----:B0-----:R-:W-:Y:S01]  /*0580*/  @!UP0 ULEA UR6, UR7, UR6, 0x18 ;  /* 0x0000000607068291 */ /* 0x001fe2000f8ec03f */
[----:B------:R-:W-:Y:S01]  /*0590*/  VOTEU.ALL UP0, P0 ;  /* 0x00000000003f7886 */ /* 0x000fe20000000000 */
[----:B------:R-:W-:-:S04]  /*05a0*/  ISETP.NE.AND P0, PT, R0, 0x3, PT ;  /* 0x000000030000780c */ /* 0x000fc80003f05270 */
[----:B------:R-:W-:Y:S01]  /*05b0*/  ISETP.EQ.OR P0, PT, R0, RZ, !P0 ;  /* 0x000000ff0000720c */ /* 0x000fe20004702670 */
[----:B-1----:R-:W-:-:S03]  /*05c0*/  @!P3 IMAD.WIDE.U32 R6, R9, R3, R4 ;  /* 0x000000030906b225 */ /* 0x002fc600078e0004 */
[C---:B------:R-:W-:Y:S01]  /*05d0*/  ISETP.EQ.AND P0, PT, R8.reuse, RZ, P0 ;  /* 0x000000ff0800720c */ /* 0x040fe20000702270 */
[----:B------:R-:W-:Y:S01]  /*05e0*/  VIADD R8, R8, 0xffffffff ;  /* 0xffffffff08087836 */ /* 0x000fe20000000000 */
[----:B------:R-:W0:Y:S02]  /*05f0*/  FENCE.VIEW.ASYNC.S ;  /* 0x00000000000073c6 */ /* 0x000e240000000000 */
[----:B0-----:R0:W3:Y:S01]  /*0600*/  @!UP0 SYNCS.EXCH.64 URZ, [UR6+0xa0], UR4 ;  /* 0x0000a004063f85b2 */ /* 0x0010e20008000100 */
[----:B------:R-:W-:Y:S01]  /*0610*/  @!P3 IMAD.MOV.U32 R16, RZ, RZ, R6 ;  /* 0x000000ffff10b224 */ /* 0x000fe200078e0006 */
[----:B------:R-:W-:Y:S02]  /*0620*/  SEL R19, RZ, 0x1, !P0 ;  /* 0x00000001ff137807 */ /* 0x000fe40004000000 */
[----:B------:R-:W-:Y:S02]  /*0630*/  ISETP.GE.U32.AND P1, PT, R8, 0x2, PT ;  /* 0x000000020800780c */ /* 0x000fe40003f26070 */
[----:B------:R-:W-:-:S02]  /*0640*/  @!P3 MOV R17, R7 ;  /* 0x000000070011b202 */ /* 0x000fc40000000f00 */
[----:B------:R-:W-:Y:S01]  /*0650*/  SEL R19, R19, 0x2, P1 ;  /* 0x0000000213137807 */ /* 0x000fe20000800000 */
[----:B------:R0:W3:Y:S01]  /*0660*/  @!UP1 SYNCS.EXCH.64 URZ, [UR6+0xa8], UR4 ;  /* 0x0000a804063f95b2 */ /* 0x0000e20008000100 */
[----:B------:R-:W-:Y:S01]  /*0670*/  NOP ;  /* 0x0000000000007918 */ /* 0x000fe20000000000 */
[----:B---34-:R-:W-:Y:S06]  /*0680*/  BAR.SYNC.DEFER_BLOCKING 0x0 ;  /* 0x0000000000007b1d */ /* 0x018fec0000010000 */
[----:B------:R-:W-:Y:S05]  /*0690*/  @!P2 BRA `(.L_x_4) ;  /* 0x000000a000c4a947 */ /* 0x000fea0003800000 */
[----:B------:R-:W-:-:S13]  /*06a0*/  ISETP.GT.U32.AND P0, PT, R8, 0x1, PT ;  /* 0x000000010800780c */ /* 0x000fda0003f04070 */
[----:B0-----:R-:W-:Y:S05]  /*06b0*/  @P0 EXIT ;  /* 0x000000000000094d */ /* 0x001fea0003800000 */
[----:B------:R-:W-:Y:S01]  /*06c0*/  ULDC.64 UR4, c[0x0][0x650] ;  /* 0x0001940000047ab9 */ /* 0x000fe20000000a00 */
[----:B------:R-:W-:Y:S01]  /*06d0*/  PRMT R0, RZ, 0x7610, R0 ;  /* 0x00007610ff007816 */ /* 0x000fe20000000000 */
[----:B------:R-:W-:Y:S01]  /*06e0*/  IMAD.MOV.U32 R152, RZ, RZ, -0x1 ;  /* 0xffffffffff987424 */ /* 0x000fe200078e00ff */
[----:B------:R-:W-:Y:S01]  /*06f0*/  ISETP.GE.U32.AND P0, PT, R16, UR4, PT ;  /* 0x0000000410007c0c */ /* 0x000fe2000bf06070 */
[----:B------:R-:W-:Y:S02]  /*0700*/  IMAD.MOV.U32 R153, RZ, RZ, -0x1 ;  /* 0xffffffffff997424 */ /* 0x000fe400078e00ff */
[----:B------:R-:W-:Y:S01]  /*0710*/  IMAD.MOV.U32 R23, RZ, RZ, -0x1 ;  /* 0xffffffffff177424 */ /* 0x000fe200078e00ff */
[----:B------:R-:W-:-:S13]  /*0720*/  ISETP.GE.U32.AND.EX P0, PT, R17, UR5, PT, P0 ;  /* 0x0000000511007c0c */ /* 0x000fda000bf06100 */
[----:B------:R-:W-:Y:S05]  /*0730*/  @P0 BRA `(.L_x_5) ;  /* 0x0000000400540947 */ /* 0x000fea0003800000 */
[----:B------:R-:W0:Y:S01]  /*0740*/  LDC.64 R14, c[0x0][0x628] ;  /* 0x00018a00ff0e7b82 */ /* 0x000e220000000a00 */
[----:B------:R-:W-:Y:S02]  /*0750*/  IMAD.MOV.U32 R6, RZ, RZ, R16 ;  /* 0x000000ffff067224 */ /* 0x000fe400078e0010 */
[----:B------:R-:W-:-:S05]  /*0760*/  IMAD.MOV.U32 R7, RZ, RZ, R17 ;  /* 0x000000ffff077224 */ /* 0x000fca00078e0011 */
[----:B------:R-:W1:Y:S08]  /*0770*/  LDC R0, c[0x0][0x630] ;  /* 0x00018c00ff007b82 */ /* 0x000e700000000800 */
[----:B------:R-:W2:Y:S01]  /*0780*/  LDC.64 R20, c[0x0][0x620] ;  /* 0x00018800ff147b82 */ /* 0x000ea20000000a00 */
[----:B0-----:R-:W-:-:S04]  /*0790*/  ISETP.NE.U32.AND P0, PT, R14, RZ, PT ;  /* 0x000000ff0e00720c */ /* 0x001fc80003f05070 */
[----:B------:R-:W-:-:S13]  /*07a0*/  ISETP.NE.AND.EX P0, PT, R15, RZ, PT, P0 ;  /* 0x000000ff0f00720c */ /* 0x000fda0003f05300 */
[----:B-12---:R-:W-:Y:S05]  /*07b0*/  @!P0 BRA `(.L_x_6) ;  /* 0x0000000000288947 */ /* 0x006fea0003800000 */
[----:B------:R-:W0:Y:S02]  /*07c0*/  LDC R11, c[0x0][0x634] ;  /* 0x00018d00ff0b7b82 */ /* 0x000e240000000800 */
[----:B0-----:R-:W-:-:S05]  /*07d0*/  IADD3 R11, P0, R16, R11, RZ ;  /* 0x0000000b100b7210 */ /* 0x001fca0007f1e0ff */
[----:B------:R-:W-:-:S04]  /*07e0*/  IMAD.X R13, RZ, RZ, R17, P0 ;  /* 0x000000ffff0d7224 */ /* 0x000fc800000e0611 */
[----:B------:R-:W-:-:S04]  /*07f0*/  IMAD.WIDE.U32 R6, R13, R14, RZ ;  /* 0x0000000e0d067225 */ /* 0x000fc800078e00ff */
[----:B------:R-:W-:-:S04]  /*0800*/  IMAD.WIDE.U32 R8, P0, R11, R15, R6 ;  /* 0x0000000f0b087225 */ /* 0x000fc80007800006 */
[----:B------:R-:W-:-:S04]  /*0810*/  IMAD.WIDE.U32 R6, R11, R14, RZ ;  /* 0x0000000e0b067225 */ /* 0x000fc800078e00ff */
[----:B------:R-:W-:Y:S01]  /*0820*/  IMAD.X R11, RZ, RZ, RZ, P0 ;  /* 0x000000ffff0b7224 */ /* 0x000fe200000e06ff */
[----:B------:R-:W-:Y:S01]  /*0830*/  IADD3 RZ, P0, R7, R8, RZ ;  /* 0x0000000807ff7210 */ /* 0x000fe20007f1e0ff */
[----:B------:R-:W-:-:S04]  /*0840*/  IMAD.MOV.U32 R10, RZ, RZ, R9 ;  /* 0x000000ffff0a7224 */ /* 0x000fc800078e0009 */
[----:B------:R-:W-:-:S08]  /*0850*/  IMAD.WIDE.U32.X R6, R13, R15, R10, P0 ;  /* 0x0000000f0d067225 */ /* 0x000fd000000e040a */
.L_x_6:
[-CC-:B------:R-:W-:Y:S01]  /*0860*/  SHF.R.U64 R23, R6, R0.reuse, R7.reuse ;  /* 0x0000000006177219 */ /* 0x180fe20000001207 */
[----:B------:R-:W0:Y:S01]  /*0870*/  LDC R10, c[0x0][0x618] ;  /* 0x00018600ff0a7b82 */ /* 0x000e220000000800 */
[----:B------:R-:W-:Y:S01]  /*0880*/  SHF.R.U32.HI R5, RZ, R0, R7 ;  /* 0x00000000ff057219 */ /* 0x000fe20000011607 */
[----:B------:R-:W-:Y:S01]  /*0890*/  ULDC UR4, c[0x0][0x150] ;  /* 0x0000540000047ab9 */ /* 0x000fe20000000800 */
[----:B------:R-:W-:Y:S02]  /*08a0*/  IADD3 R9, P0, RZ, -R23, RZ ;  /* 0x80000017ff097210 */ /* 0x000fe40007f1e0ff */
[----:B------:R-:W-:Y:S02]  /*08b0*/  I2FP.F32.U32 R0, R4 ;  /* 0x0000000400007245 */ /* 0x000fe40000201000 */
[----:B------:R-:W-:Y:S01]  /*08c0*/  IADD3.X R11, RZ, ~R5, RZ, P0, !PT ;  /* 0x80000005ff0b7210 */ /* 0x000fe200007fe4ff */
[----:B------:R-:W1:Y:S01]  /*08d0*/  LDC.64 R28, c[0x0][0x640] ;  /* 0x00019000ff1c7b82 */ /* 0x000e620000000a00 */
[----:B------:R-:W-:-:S04]  /*08e0*/  IMAD.WIDE.U32 R6, R9, R20, R16 ;  /* 0x0000001409067225 */ /* 0x000fc800078e0010 */
[----:B------:R-:W-:Y:S01]  /*08f0*/  FMUL R0, R0, UR4 ;  /* 0x0000000400007c20 */ /* 0x000fe20008400000 */
[----:B------:R-:W-:Y:S01]  /*0900*/  ULDC UR4, c[0x0][0x154] ;  /* 0x0000550000047ab9 */ /* 0x000fe20000000800 */
[----:B------:R-:W-:Y:S01]  /*0910*/  IMAD R8, R11, R20, RZ ;  /* 0x000000140b087224 */ /* 0x000fe200078e02ff */
[----:B------:R-:W2:Y:S03]  /*0920*/  LDC R5, c[0x0][0x144] ;  /* 0x00005100ff057b82 */ /* 0x000ea60000000800 */
[----:B------:R-:W3:Y:S01]  /*0930*/  F2I.U32.TRUNC.NTZ R0, R0 ;  /* 0x0000000000007305 */ /* 0x000ee2000020f000 */
[----:B------:R-:W-:-:S04]  /*0940*/  IMAD R9, R9, R21, R8 ;  /* 0x0000001509097224 */ /* 0x000fc800078e0208 */
[----:B------:R-:W-:Y:S01]  /*0950*/  IMAD.IADD R7, R7, 0x1, R9 ;  /* 0x0000000107077824 */ /* 0x000fe200078e0209 */
[----:B------:R-:W4:Y:S01]  /*0960*/  LDC R12, c[0x0][0x608] ;  /* 0x00018200ff0c7b82 */ /* 0x000f220000000800 */
[----:B------:R-:W-:-:S03]  /*0970*/  IMAD.MOV.U32 R9, RZ, RZ, -0x1 ;  /* 0xffffffffff097424 */ /* 0x000fc600078e00ff */
[-CC-:B0-----:R-:W-:Y:S02]  /*0980*/  SHF.R.U64 R20, R6, R10.reuse, R7.reuse ;  /* 0x0000000a06147219 */ /* 0x181fe40000001207 */
[----:B------:R-:W-:Y:S02]  /*0990*/  I2FP.F32.U32 R6, R3 ;  /* 0x0000000300067245 */ /* 0x000fe40000201000 */
[----:B------:R-:W-:Y:S01]  /*09a0*/  SHF.R.U32.HI R7, RZ, R10, R7 ;  /* 0x0000000aff077219 */ /* 0x000fe20000011607 */
[----:B------:R-:W0:Y:S01]  /*09b0*/  LDC R26, c[0x0][0x658] ;  /* 0x00019600ff1a7b82 */ /* 0x000e220000000800 */
[----:B-1----:R-:W-:Y:S01]  /*09c0*/  ISETP.NE.U32.AND P0, PT, R28, RZ, PT ;  /* 0x000000ff1c00720c */ /* 0x002fe20003f05070 */
[----:B---3--:R-:W-:Y:S02]  /*09d0*/  IMAD.MOV R8, RZ, RZ, -R0 ;  /* 0x000000ffff087224 */ /* 0x008fe400078e0a00 */
[----:B------:R-:W-:Y:S01]  /*09e0*/  FMUL R6, R6, UR4 ;  /* 0x0000000406067c20 */ /* 0x000fe20008400000 */
[----:B------:R-:W-:-:S03]  /*09f0*/  ISETP.NE.AND.EX P0, PT, R29, RZ, PT, P0 ;  /* 0x000000ff1d00720c */ /* 0x000fc60003f05300 */
[----:B------:R-:W1:Y:S01]  /*0a00*/  LDC R14, c[0x0][0x148] ;  /* 0x00005200ff0e7b82 */ /* 0x000e620000000800 */
[----:B--2---:R-:W-:-:S07]  /*0a10*/  IMAD R0, R5, R8, R4 ;  /* 0x0000000805007224 */ /* 0x004fce00078e0204 */
[----:B------:R-:W2:Y:S01]  /*0a20*/  LDC R24, c[0x0][0x600] ;  /* 0x00018000ff187b82 */ /* 0x000ea20000000800 */
[-CC-:B----4-:R-:W-:Y:S02]  /*0a30*/  SHF.R.U64 R30, R20, R12.reuse, R7.reuse ;  /* 0x0000000c141e7219 */ /* 0x190fe40000001207 */
[----:B------:R-:W-:Y:S01]  /*0a40*/  SHF.R.U32.HI R5, RZ, R12, R7 ;  /* 0x0000000cff057219 */ /* 0x000fe20000011607 */
[----:B------:R-:W-:Y:S01]  /*0a50*/  IMAD.MOV.U32 R7, RZ, RZ, 0x1 ;  /* 0x00000001ff077424 */ /* 0x000fe200078e00ff */
[----:B------:R3:W4:Y:S03]  /*0a60*/  F2I.U32.TRUNC.NTZ R12, R6 ;  /* 0x00000006000c7305 */ /* 0x000726000020f000 */
[----:B------:R-:W1:Y:S01]  /*0a70*/  LDC R15, c[0x0][0x648] ;  /* 0x00019200ff0f7b82 */ /* 0x000e620000000800 */
[-C--:B0-----:R-:W-:Y:S02]  /*0a80*/  SHF.L.U32 R4, R9, R26.reuse, RZ ;  /* 0x0000001a09047219 */ /* 0x081fe400000006ff */
[----:B------:R-:W-:-:S02]  /*0a90*/  SHF.R.U64 R32, R30, R26, R5 ;  /* 0x0000001a1e207219 */ /* 0x000fc40000001205 */
[----:B------:R-:W-:Y:S02]  /*0aa0*/  LOP3.LUT R11, RZ, R4, RZ, 0x33, !PT ;  /* 0x00000004ff0b7212 */ /* 0x000fe400078e33ff */
[-C--:B------:R-:W-:Y:S01]  /*0ab0*/  SHF.R.U32.HI R5, RZ, R26.reuse, R5 ;  /* 0x0000001aff057219 */ /* 0x080fe20000011605 */
[----:B------:R-:W0:Y:S01]  /*0ac0*/  LDC R21, c[0x0][0x638] ;  /* 0x00018e00ff157b82 */ /* 0x000e220000000800 */
[----:B------:R-:W-:Y:S01]  /*0ad0*/  SHF.L.U32 R10, R7, R26, RZ ;  /* 0x0000001a070a7219 */ /* 0x000fe200000006ff */
[----:B------:R-:W-:-:S06]  /*0ae0*/  IMAD.MOV.U32 R4, RZ, RZ, R32 ;  /* 0x000000ffff047224 */ /* 0x000fcc00078e0020 */
[----:B------:R-:W0:Y:S01]  /*0af0*/  LDC R152, c[0x0][0x610] ;  /* 0x00018400ff987b82 */ /* 0x000e220000000800 */
[----:B---34-:R-:W-:Y:S05]  /*0b00*/  @!P0 BRA `(.L_x_7) ;  /* 0x0000000000288947 */ /* 0x018fea0003800000 */
[----:B------:R-:W3:Y:S02]  /*0b10*/  LDC R9, c[0x0][0x64c] ;  /* 0x00019300ff097b82 */ /* 0x000ee40000000800 */
[----:B---3--:R-:W-:-:S05]  /*0b20*/  IADD3 R9, P0, R32, R9, RZ ;  /* 0x0000000920097210 */ /* 0x008fca0007f1e0ff */
        /* <DEDUP_REMOVED lines=8> */
.L_x_7:
[----:B-1----:R-:W-:Y:S01]  /*0bb0*/  SHF.R.U64 R4, R4, R15, R5 ;  /* 0x0000000f04047219 */ /* 0x002fe20000001205 */
[----:B--2---:R-:W-:Y:S01]  /*0bc0*/  VIADD R5, R24, 0xffffffff ;  /* 0xffffffff18057836 */ /* 0x004fe20000000000 */
[----:B------:R-:W-:Y:S02]  /*0bd0*/  IADD3 R12, -R12, RZ, RZ ;  /* 0x000000ff0c0c7210 */ /* 0x000fe40007ffe1ff */
[----:B------:R-:W-:Y:S01]  /*0be0*/  LOP3.LUT R11, R30, R11, RZ, 0xc0, !PT ;  /* 0x0000000b1e0b7212 */ /* 0x000fe200078ec0ff */
[----:B------:R-:W-:Y:S01]  /*0bf0*/  IMAD.MOV R6, RZ, RZ, -R4 ;  /* 0x000000ffff067224 */ /* 0x000fe200078e0a04 */
[----:B------:R-:W-:Y:S01]  /*0c00*/  LOP3.LUT R5, R20, R5, RZ, 0xc0, !PT ;  /* 0x0000000514057212 */ /* 0x000fe200078ec0ff */
[----:B------:R-:W-:Y:S02]  /*0c10*/  @P3 IMAD R0, R14, R12, R3 ;  /* 0x0000000c0e003224 */ /* 0x000fe400078e0203 */
[----:B------:R-:W-:Y:S02]  /*0c20*/  IMAD R11, R10, R4, R11 ;  /* 0x000000040a0b7224 */ /* 0x000fe400078e020b */
[----:B0-----:R-:W-:-:S02]  /*0c30*/  IMAD R3, R6, R21, R32 ;  /* 0x0000001506037224 */ /* 0x001fc400078e0220 */
[----:B------:R-:W-:Y:S02]  /*0c40*/  IMAD R152, R11, R152, R0 ;  /* 0x000000980b987224 */ /* 0x000fe400078e0200 */
[----:B------:R-:W-:Y:S02]  /*0c50*/  IMAD R3, R3, R24, R5 ;  /* 0x0000001803037224 */ /* 0x000fe400078e0205 */
[----:B------:R-:W-:-:S03]  /*0c60*/  IMAD.MOV.U32 R0, RZ, RZ, 0x1 ;  /* 0x00000001ff007424 */ /* 0x000fc600078e00ff */
[----:B------:R-:W-:Y:S02]  /*0c70*/  SEL R153, R3, R152, !P3 ;  /* 0x0000009803997207 */ /* 0x000fe40005800000 */
[----:B------:R-:W-:-:S07]  /*0c80*/  SEL R152, R152, R3, !P3 ;  /* 0x0000000398987207 */ /* 0x000fce0005800000 */
.L_x_5:
[----:B------:R-:W-:-:S08]  /*0c90*/  NOP ;  /* 0x0000000000007918 */ /* 0x000fd00000000000 */
[----:B------:R-:W0:Y:S02]  /*0ca0*/  USETMAXREG.TRY_ALLOC.CTAPOOL UP0, 0xe8 ;  /* 0x000000e8000079c8 */ /* 0x000e240008000600 */
[----:B0-----:R-:W-:-:S13]  /*0cb0*/  PLOP3.LUT P0, PT, PT, PT, UP0, 0x80, 0x0 ;  /* 0x000000000000781c */ /* 0x001fda0003f0f008 */
[----:B------:R-:W-:Y:S05]  /*0cc0*/  @!P0 BRA `(.L_x_5) ;  /* 0xfffffffc00f08947 */ /* 0x000fea000383ffff */
[----:B------:R-:W-:Y:S01]  /*0cd0*/  ULDC.64 UR4, c[0x0][0x598] ;  /* 0x0001660000047ab9 */ /* 0x000fe20000000a00 */
[----:B------:R-:W-:Y:S01]  /*0ce0*/  ULDC.64 UR36, c[0x0][0x208] ;  /* 0x0000820000247ab9 */ /* 0x000fe20000000a00 */
[----:B------:R-:W-:-:S04]  /*0cf0*/  ISETP.NE.U32.AND P0, PT, RZ, UR4, PT ;  /* 0x00000004ff007c0c */ /* 0x000fc8000bf05070 */
[----:B------:R-:W-:-:S13]  /*0d00*/  ISETP.NE.AND.EX P0, PT, RZ, UR5, PT, P0 ;  /* 0x00000005ff007c0c */ /* 0x000fda000bf05300 */
[----:B------:R-:W-:Y:S05]  /*0d10*/  @!P0 BRA `(.L_x_8) ;  /* 0x00000000001c8947 */ /* 0x000fea0003800000 */
[----:B------:R-:W0:Y:S02]  /*0d20*/  LDC.64 R4, c[0x0][0x598] ;  /* 0x00016600ff047b82 */ /* 0x000e240000000a00 */
[----:B0-----:R-:W2:Y:S02]  /*0d30*/  LDG.E.64 R4, desc[UR36][R4.64] ;  /* 0x0000002404047981 */ /* 0x001ea4000c1e1b00 */
[----:B--2---:R-:W-:-:S04]  /*0d40*/  ISETP.NE.U32.AND P0, PT, R4, RZ, PT ;  /* 0x000000ff0400720c */ /* 0x004fc80003f05070 */
[----:B------:R-:W-:-:S13]  /*0d50*/  ISETP.NE.AND.EX P0, PT, R5, RZ, PT, P0 ;  /* 0x000000ff0500720c */ /* 0x000fda0003f05300 */
[----:B------:R-:W-:Y:S05]  /*0d60*/  @!P0 BRA `(.L_x_8) ;  /* 0x0000000000088947 */ /* 0x000fea0003800000 */
[----:B------:R0:W5:Y:S01]  /*0d70*/  LD.E R154, desc[UR36][R4.64] ;  /* 0x00000024049a7980 */ /* 0x000162000c101900 */
[----:B------:R-:W-:Y:S05]  /*0d80*/  BRA `(.L_x_9) ;  /* 0x0000000000247947 */ /* 0x000fea0003800000 */
.L_x_8:
[----:B------:R-:W-:Y:S02]  /*0d90*/  ULDC.64 UR4, c[0x0][0x588] ;  /* 0x0001620000047ab9 */ /* 0x000fe40000000a00 */
[----:B------:R-:W-:-:S04]  /*0da0*/  ISETP.NE.U32.AND P0, PT, RZ, UR4, PT ;  /* 0x00000004ff007c0c */ /* 0x000fc8000bf05070 */
[----:B------:R-:W-:-:S13]  /*0db0*/  ISETP.NE.AND.EX P0, PT, RZ, UR5, PT, P0 ;  /* 0x00000005ff007c0c */ /* 0x000fda000bf05300 */
[----:B------:R-:W-:Y:S05]  /*0dc0*/  @!P0 BRA `(.L_x_10) ;  /* 0x00000000000c8947 */ /* 0x000fea0003800000 */
[----:B------:R-:W0:Y:S02]  /*0dd0*/  LDC.64 R154, c[0x0][0x588] ;  /* 0x00016200ff9a7b82 */ /* 0x000e240000000a00 */
[----:B0-----:R1:W5:Y:S01]  /*0de0*/  LDG.E R154, desc[UR36][R154.64] ;  /* 0x000000249a9a7981 */ /* 0x001362000c1e1900 */
[----:B------:R-:W-:Y:S05]  /*0df0*/  BRA `(.L_x_9) ;  /* 0x0000000000087947 */ /* 0x000fea0003800000 */
.L_x_10:
[----:B------:R-:W-:Y:S02]  /*0e00*/  ULDC UR4, c[0x0][0x580] ;  /* 0x0001600000047ab9 */ /* 0x000fe40000000800 */
[----:B------:R-:W-:-:S07]  /*0e10*/  IMAD.U32 R154, RZ, RZ, UR4 ;  /* 0x00000004ff9a7e24 */ /* 0x000fce000f8e00ff */
.L_x_9:
[----:B------:R-:W-:Y:S02]  /*0e20*/  ULDC.64 UR4, c[0x0][0x5a0] ;  /* 0x0001680000047ab9 */ /* 0x000fe40000000a00 */
[----:B------:R-:W-:-:S04]  /*0e30*/  ISETP.NE.U32.AND P0, PT, RZ, UR4, PT ;  /* 0x00000004ff007c0c */ /* 0x000fc8000bf05070 */
[----:B------:R-:W-:-:S13]  /*0e40*/  ISETP.NE.AND.EX P0, PT, RZ, UR5, PT, P0 ;  /* 0x00000005ff007c0c */ /* 0x000fda000bf05300 */
[----:B------:R-:W-:Y:S05]  /*0e50*/  @!P0 BRA `(.L_x_11) ;  /* 0x00000000001c8947 */ /* 0x000fea0003800000 */
[----:B0-----:R-:W0:Y:S02]  /*0e60*/  LDC.64 R4, c[0x0][0x5a0] ;  /* 0x00016800ff047b82 */ /* 0x001e240000000a00 */
[----:B0-----:R-:W2:Y:S02]  /*0e70*/  LDG.E.64 R4, desc[UR36][R4.64] ;  /* 0x0000002404047981 */ /* 0x001ea4000c1e1b00 */
[----:B--2---:R-:W-:-:S04]  /*0e80*/  ISETP.NE.U32.AND P0, PT, R4, RZ, PT ;  /* 0x000000ff0400720c */ /* 0x004fc80003f05070 */
[----:B------:R-:W-:-:S13]  /*0e90*/  ISETP.NE.AND.EX P0, PT, R5, RZ, PT, P0 ;  /* 0x000000ff0500720c */ /* 0x000fda0003f05300 */
[----:B------:R-:W-:Y:S05]  /*0ea0*/  @!P0 BRA `(.L_x_11) ;  /* 0x0000000000088947 */ /* 0x000fea0003800000 */
[----:B-1----:R0:W5:Y:S01]  /*0eb0*/  LD.E R155, desc[UR36][R4.64] ;  /* 0x00000024049b7980 */ /* 0x002162000c101900 */
[----:B------:R-:W-:Y:S05]  /*0ec0*/  BRA `(.L_x_12) ;  /* 0x0000000000247947 */ /* 0x000fea0003800000 */
.L_x_11:
[----:B------:R-:W-:Y:S02]  /*0ed0*/  ULDC.64 UR4, c[0x0][0x590] ;  /* 0x0001640000047ab9 */ /* 0x000fe40000000a00 */
[----:B------:R-:W-:-:S04]  /*0ee0*/  ISETP.NE.U32.AND P0, PT, RZ, UR4, PT ;  /* 0x00000004ff007c0c */ /* 0x000fc8000bf05070 */
[----:B------:R-:W-:-:S13]  /*0ef0*/  ISETP.NE.AND.EX P0, PT, RZ, UR5, PT, P0 ;  /* 0x00000005ff007c0c */ /* 0x000fda000bf05300 */
[----:B------:R-:W-:Y:S05]  /*0f00*/  @!P0 BRA `(.L_x_13) ;  /* 0x00000000000c8947 */ /* 0x000fea0003800000 */
[----:B0-----:R-:W1:Y:S02]  /*0f10*/  LDC.64 R4, c[0x0][0x590] ;  /* 0x00016400ff047b82 */ /* 0x001e640000000a00 */
[----:B-1----:R1:W5:Y:S01]  /*0f20*/  LDG.E R155, desc[UR36][R4.64] ;  /* 0x00000024049b7981 */ /* 0x002362000c1e1900 */
[----:B------:R-:W-:Y:S05]  /*0f30*/  BRA `(.L_x_12) ;  /* 0x0000000000087947 */ /* 0x000fea0003800000 */
.L_x_13:
[----:B------:R-:W-:Y:S02]  /*0f40*/  ULDC UR4, c[0x0][0x584] ;  /* 0x0001610000047ab9 */ /* 0x000fe40000000800 */
[----:B-1----:R-:W-:-:S07]  /*0f50*/  IMAD.U32 R155, RZ, RZ, UR4 ;  /* 0x00000004ff9b7e24 */ /* 0x002fce000f8e00ff */
.L_x_12:
[----:B------:R-:W-:-:S13]  /*0f60*/  LOP3.LUT P0, RZ, R0, 0xff, RZ, 0xc0, !PT ;  /* 0x000000ff00ff7812 */ /* 0x000fda000780c0ff */
[----:B------:R-:W-:Y:S05]  /*0f70*/  @!P0 EXIT ;  /* 0x000000000000894d */ /* 0x000fea0003800000 */
[----:B------:R-:W-:Y:S01]  /*0f80*/  ULDC UR4, c[0x0][0x28c] ;  /* 0x0000a30000047ab9 */ /* 0x000fe20000000800 */
[----:B------:R-:W-:Y:S01]  /*0f90*/  LOP3.LUT R164, R19, 0x1, RZ, 0xfc, !PT ;  /* 0x0000000113a47812 */ /* 0x000fe200078efcff */
[----:B------:R-:W-:Y:S01]  /*0fa0*/  UIADD3 UR4, UR4, 0x1f, URZ ;  /* 0x0000001f04047890 */ /* 0x000fe2000fffe03f */
[----:B------:R-:W-:Y:S01]  /*0fb0*/  UMOV UR38, URZ ;  /* 0x0000003f00267c82 */ /* 0x000fe20008000000 */
[----:B------:R-:W-:Y:S02]  /*0fc0*/  UMOV UR39, URZ ;  /* 0x0000003f00277c82 */ /* 0x000fe40008000000 */
[----:B------:R-:W-:-:S04]  /*0fd0*/  USHF.R.S32.HI UR5, URZ, 0x1f, UR4 ;  /* 0x0000001f3f057899 */ /* 0x000fc80008011404 */
[----:B------:R-:W-:-:S04]  /*0fe0*/  ULEA.HI UR5, UR5, UR4, URZ, 0x5 ;  /* 0x0000000405057291 */ /* 0x000fc8000f8f283f */
[----:B------:R-:W-:-:S12]  /*0ff0*/  USHF.R.S32.HI UR40, URZ, 0x5, UR5 ;  /* 0x000000053f287899 */ /* 0x000fd80008011405 */
.L_x_285:
[----:B------:R-:W-:Y:S01]  /*1000*/  LOP3.LUT R0, R18, 0x80, RZ, 0xc0, !PT ;  /* 0x0000008012007812 */ /* 0x000fe200078ec0ff */
[----:B--2---:R-:W2:Y:S01]  /*1010*/  S2UR UR7, SR_CgaCtaId ;  /* 0x00000000000779c3 */ /* 0x004ea20000008800 */
[----:B------:R-:W-:Y:S02]  /*1020*/  UMOV UR6, 0x400 ;  /* 0x0000040000067882 */ /* 0x000fe40000000000 */
[----:B------:R-:W-:-:S06]  /*1030*/  SHF.R.U32.HI R0, RZ, 0x7, R0 ;  /* 0x00000007ff007819 */ /* 0x000fcc0000011600 */
[----:B---3--:R-:W3:Y:S01]  /*1040*/  SHFL.IDX PT, R0, R0, RZ, 0x1f ;  /* 0x00001fff00007589 */ /* 0x008ee200000e0000 */
[----:B--2---:R-:W-:Y:S01]  /*1050*/  ULEA UR42, UR7, UR6, 0x18 ;  /* 0x00000006072a7291 */ /* 0x004fe2000f8ec03f */
[----:B---3--:R-:W-:-:S13]  /*1060*/  R2UR UR4, R0 ;  /* 0x00000000000472ca */ /* 0x008fda00000e0000 */
[----:B------:R-:W-:-:S04]  /*1070*/  ULEA.HI UR5, UR4, UR4, URZ, 0x1 ;  /* 0x0000000404057291 */ /* 0x000fc8000f8f083f */
[----:B------:R-:W-:-:S04]  /*1080*/  ULOP3.LUT UR5, UR5, 0xffffe, URZ, 0xc0, !UPT ;  /* 0x000ffffe05057892 */ /* 0x000fc8000f8ec03f */
[----:B------:R-:W-:-:S03]  /*1090*/  UIADD3 UR5, UR4, -UR5, URZ ;  /* 0x8000000504057290 */ /* 0x000fc6000fffe03f */
[----:B------:R-:W-:Y:S01]  /*10a0*/  ULDC UR4, c[0x0][0x28c] ;  /* 0x0000a30000047ab9 */ /* 0x000fe20000000800 */
[----:B------:R-:W-:Y:S01]  /*10b0*/  ULEA UR5, UR5, UR42, 0xc ;  /* 0x0000002a05057291 */ /* 0x000fe2000f8e603f */
[----:B------:R-:W-:-:S03]  /*10c0*/  ISETP.LT.AND P0, PT, RZ, UR4, PT ;  /* 0x00000004ff007c0c */ /* 0x000fc6000bf01270 */
[----:B------:R-:W-:-:S04]  /*10d0*/  UIADD3 UR5, UR5, 0x180, URZ ;  /* 0x0000018005057890 */ /* 0x000fc8000fffe03f */
[----:B------:R-:W-:-:S04]  /*10e0*/  USHF.R.U32.HI UR5, URZ, 0x4, UR5 ;  /* 0x000000043f057899 */ /* 0x000fc80008011605 */
[----:B------:R-:W-:Y:S02]  /*10f0*/  ULOP3.LUT UR41, UR5, 0x3fff, URZ, 0xc0, !UPT ;  /* 0x00003fff05297892 */ /* 0x000fe4000f8ec03f */
[----:B-1--45:R-:W-:Y:S10]  /*1100*/  @P0 BRA `(.L_x_14) ;  /* 0x0000000000400947 */ /* 0x032ff40003800000 */
[----:B------:R-:W-:Y:S01]  /*1110*/  MOV R0, 0x0 ;  /* 0x0000000000007802 */ /* 0x000fe20000000f00 */
[----:B------:R-:W-:Y:S01]  /*1120*/  ULDC.64 UR4, c[0x4][0x68] ;  /* 0x01001a0000047ab9 */ /* 0x000fe20000000a00 */
[----:B------:R-:W-:Y:S01]  /*1130*/  ULDC.64 UR6, c[0x4][0x8] ;  /* 0x0100020000067ab9 */ /* 0x000fe20000000a00 */
[----:B01----:R-:W-:Y:S01]  /*1140*/  IMAD.U32 R4, RZ, RZ, UR4 ;  /* 0x00000004ff047e24 */ /* 0x003fe2000f8e00ff */
[----:B------:R0:W1:Y:S01]  /*1150*/  LDC.64 R14, c[0x4][R0] ;  /* 0x01000000000e7b82 */ /* 0x0000620000000a00 */
[----:B------:R-:W-:Y:S01]  /*1160*/  IMAD.U32 R5, RZ, RZ, UR5 ;  /* 0x00000005ff057e24 */ /* 0x000fe2000f8e00ff */
[----:B------:R-:W-:Y:S01]  /*1170*/  ULDC.64 UR4, c[0x4][0x70] ;  /* 0x01001c0000047ab9 */ /* 0x000fe20000000a00 */
[----:B------:R-:W-:Y:S01]  /*1180*/  IMAD.U32 R10, RZ, RZ, UR6 ;  /* 0x00000006ff0a7e24 */ /* 0x000fe2000f8e00ff */
[----:B------:R-:W-:Y:S01]  /*1190*/  MOV R7, UR5 ;  /* 0x0000000500077c02 */ /* 0x000fe20008000f00 */
[----:B------:R-:W-:Y:S02]  /*11a0*/  IMAD.U32 R6, RZ, RZ, UR4 ;  /* 0x00000004ff067e24 */ /* 0x000fe4000f8e00ff */
[----:B------:R-:W-:-:S02]  /*11b0*/  IMAD.U32 R11, RZ, RZ, UR7 ;  /* 0x00000007ff0b7e24 */ /* 0x000fc4000f8e00ff */
[----:B------:R-:W-:Y:S02]  /*11c0*/  IMAD.MOV.U32 R8, RZ, RZ, 0x1e1 ;  /* 0x000001e1ff087424 */ /* 0x000fe400078e00ff */
[----:B------:R-:W-:Y:S02]  /*11d0*/  IMAD.MOV.U32 R12, RZ, RZ, 0x1 ;  /* 0x00000001ff0c7424 */ /* 0x000fe400078e00ff */
[----:B0-----:R-:W-:-:S07]  /*11e0*/  IMAD.MOV.U32 R13, RZ, RZ, RZ ;  /* 0x000000ffff0d7224 */ /* 0x001fce00078e00ff */
[----:B------:R-:W-:-:S07]  /*11f0*/  LEPC R20, `(.L_x_14) ;  /* 0x000000001014794e */ /* 0x000fce0000000000 */
[----:B-1---5:R-:W-:Y:S05]  /*1200*/  CALL.ABS.NOINC R14 ;  /* 0x000000000e007343 */ /* 0x022fea0003c00000 */
.L_x_14:
[----:B------:R-:W-:-:S13]  /*1210*/  ISETP.NE.AND P0, PT, R164, 0x3, PT ;  /* 0x00000003a400780c */ /* 0x000fda0003f05270 */
[----:B------:R-:W-:Y:S05]  /*1220*/  @!P0 BRA `(.L_x_15) ;  /* 0x0000000000048947 */ /* 0x000fea0003800000 */
[----:B------:R-:W-:Y:S01]  /*1230*/  BPT.TRAP 0x1 ;  /* 0x000000040000795c */ /* 0x000fe20000300000 */
.L_x_15:
[----:B------:R-:W-:Y:S02]  /*1240*/  IMAD.U32 R3, RZ, RZ, UR39 ;  /* 0x00000027ff037e24 */ /* 0x000fe4000f8e00ff */
[----:B------:R-:W-:-:S03]  /*1250*/  IMAD.U32 R0, RZ, RZ, UR38 ;  /* 0x00000026ff007e24 */ /* 0x000fc6000f8e00ff */
[----:B------:R-:W-:Y:S02]  /*1260*/  LEA R3, R3, UR42, 0x3 ;  /* 0x0000002a03037c11 */ /* 0x000fe4000f8e18ff */
[----:B------:R-:W-:-:S04]  /*1270*/  SHF.L.U32 R0, R0, 0x1f, RZ ;  /* 0x0000001f00007819 */ /* 0x000fc800000006ff */
[----:B------:R2:W3:Y:S01]  /*1280*/  SYNCS.PHASECHK.TRANS64.TRYWAIT P1, [R3+URZ], R0 ;  /* 0x00000000030075a7 */ /* 0x0004e2000802017f */
[----:B------:R-:W-:Y:S05]  /*1290*/  @!P0 BRA `(.L_x_16) ;  /* 0x0000000000048947 */ /* 0x000fea0003800000 */
[----:B------:R-:W-:Y:S01]  /*12a0*/  BPT.TRAP 0x1 ;  /* 0x000000040000795c */ /* 0x000fe20000300000 */
.L_x_16:
[----:B---3--:R-:W-:Y:S05]  /*12b0*/  @P1 BRA `(.L_x_17) ;  /* 0x0000000000081947 */ /* 0x008fea0003800000 */
[----:B------:R-:W3:Y:S02]  /*12c0*/  SYNCS.PHASECHK.TRANS64.TRYWAIT P1, [R3+URZ], R0 ;  /* 0x00000000030075a7 */ /* 0x000ee4000802017f */
[----:B---3--:R-:W-:Y:S05]  /*12d0*/  @!P1 BRA `(.L_x_18) ;  /* 0x000000ac00f49947 */ /* 0x008fea0003800000 */
.L_x_17:
[----:B------:R-:W-:-:S04]  /*12e0*/  UISETP.LT.AND UP0, UPT, UR40, 0x1, UPT ;  /* 0x000000012800788c */ /* 0x000fc8000bf01270 */
[----:B------:R-:W-:-:S04]  /*12f0*/  USEL UR4, UR40, 0x1, UP0 ;  /* 0x0000000128047887 */ /* 0x000fc80008000000 */
[----:B------:R-:W-:-:S06]  /*1300*/  UIADD3 UR4, UR40, -UR4, URZ ;  /* 0x8000000428047290 */ /* 0x000fcc000fffe03f */
[----:B--23--:R-:W-:Y:S01]  /*1310*/  MOV R0, UR4 ;  /* 0x0000000400007c02 */ /* 0x00cfe20008000f00 */
[----:B------:R-:W-:Y:S05]  /*1320*/  WARPSYNC.ALL ;  /* 0x0000000000007948 */ /* 0x000fea0003800000 */
[----:B------:R-:W-:Y:S01]  /*1330*/  ISETP.GE.AND P1, PT, R0, 0x1, PT ;  /* 0x000000010000780c */ /* 0x000fe20003f26270 */
[----:B------:R-:W-:Y:S01]  /*1340*/  UIADD3 UR4, UR42, 0x24180, URZ ;  /* 0x000241802a047890 */ /* 0x000fe2000fffe03f */
[----:B------:R-:W-:Y:S01]  /*1350*/  WARPGROUP.ARRIVE ;  /* 0x00000000000079c5 */ /* 0x000fe20000000000 */
[----:B------:R-:W-:Y:S01]  /*1360*/  UMOV UR9, 0x80000020 ;  /* 0x8000002000097882 */ /* 0x000fe20000000000 */
[----:B------:R-:W-:Y:S01]  /*1370*/  UMOV UR11, 0x80000020 ;  /* 0x80000020000b7882 */ /* 0x000fe20000000000 */
[----:B------:R-:W-:-:S04]  /*1380*/  USHF.R.U32.HI UR4, URZ, 0x4, UR4 ;  /* 0x000000043f047899 */ /* 0x000fc80008011604 */
[----:B------:R-:W-:Y:S02]  /*1390*/  ULOP3.LUT UR5, UR4, 0x3fff, URZ, 0xc0, !UPT ;  /* 0x00003fff04057892 */ /* 0x000fe4000f8ec03f */
[----:B------:R-:W-:Y:S02]  /*13a0*/  ULOP3.LUT UR4, UR41, 0x10000, URZ, 0xfc, !UPT ;  /* 0x0001000029047892 */ /* 0x000fe4000f8efc3f */
[----:B------:R-:W-:Y:S02]  /*13b0*/  ULOP3.LUT UR5, UR5, 0x10000, URZ, 0xfc, !UPT ;  /* 0x0001000005057892 */ /* 0x000fe4000f8efc3f */
[----:B------:R-:W-:Y:S02]  /*13c0*/  ULEA UR6, UR39, UR4, 0xa ;  /* 0x0000000427067291 */ /* 0x000fe4000f8e503f */
[----:B------:R-:W-:-:S05]  /*13d0*/  ULEA UR7, UR39, UR5, 0x9 ;  /* 0x0000000527077291 */ /* 0x000fca000f8e483f */
[----:B------:R-:W-:Y:S02]  /*13e0*/  UMOV UR8, UR6 ;  /* 0x0000000600087c82 */ /* 0x000fe40008000000 */
[----:B------:R-:W-:Y:S02]  /*13f0*/  UMOV UR10, UR7 ;  /* 0x00000007000a7c82 */ /* 0x000fe40008000000 */
[----:B------:R-:W-:Y:S01]  /*1400*/  HGMMA.64x128x16.F32 R88, gdesc[UR8], RZ, !UPT, gsb0 ;  /* 0x01e00000085879f0 */ /* 0x000fe2000c0008ff */
[----:B------:R-:W-:Y:S01]  /*1410*/  UIADD3 UR8, UR6, 0x200, URZ ;  /* 0x0000020006087890 */ /* 0x000fe2000fffe03f */
[----:B------:R-:W-:Y:S01]  /*1420*/  UMOV UR9, 0x80000020 ;  /* 0x8000002000097882 */ /* 0x000fe20000000000 */
[----:B------:R-:W-:Y:S02]  /*1430*/  WARPGROUP.DEPBAR.LE gsb0, 0x0 ;  /* 0x00008000000079c5 */ /* 0x000fe40000010000 */
[----:B------:R-:W-:-:S07]  /*1440*/  WARPGROUP.ARRIVE ;  /* 0x00000000000079c5 */ /* 0x000fce0000000000 */
[----:B------:R-:W-:Y:S01]  /*1450*/  HGMMA.64x128x16.F32 R24, gdesc[UR8], RZ, !UPT, gsb0 ;  /* 0x01e00000081879f0 */ /* 0x000fe2000c0008ff */
[----:B------:R-:W-:Y:S02]  /*1460*/  UIADD3 UR8, UR6, 0x2, URZ ;  /* 0x0000000206087890 */ /* 0x000fe4000fffe03f */
[----:B------:R-:W-:Y:S01]  /*1470*/  UIADD3 UR10, UR7, 0x2, URZ ;  /* 0x00000002070a7890 */ /* 0x000fe2000fffe03f */
[----:B------:R-:W-:Y:S01]  /*1480*/  UMOV UR9, 0x80000020 ;  /* 0x8000002000097882 */ /* 0x000fe20000000000 */
[----:B------:R-:W-:Y:S01]  /*1490*/  UMOV UR11, 0x80000020 ;  /* 0x80000020000b7882 */ /* 0x000fe20000000000 */
[----:B------:R-:W-:Y:S02]  /*14a0*/  WARPGROUP.DEPBAR.LE gsb0, 0x0 ;  /* 0x00008000000079c5 */ /* 0x000fe40000010000 */
[----:B------:R-:W-:-:S06]  /*14b0*/  WARPGROUP.ARRIVE ;  /* 0x00000000000079c5 */ /* 0x000fcc0000000000 */
[----:B------:R-:W-:Y:S01]  /*14c0*/  HGMMA.64x128x16.F32 R88, gdesc[UR8], R88, gsb0 ;  /* 0x01e00000085879f0 */ /* 0x000fe20008000858 */
[----:B------:R-:W-:Y:S01]  /*14d0*/  UIADD3 UR8, UR6, 0x202, URZ ;  /* 0x0000020206087890 */ /* 0x000fe2000fffe03f */
[----:B------:R-:W-:Y:S01]  /*14e0*/  UMOV UR9, 0x80000020 ;  /* 0x8000002000097882 */ /* 0x000fe20000000000 */
[----:B------:R-:W-:Y:S02]  /*14f0*/  WARPGROUP.DEPBAR.LE gsb0, 0x0 ;  /* 0x00008000000079c5 */ /* 0x000fe40000010000 */
[----:B------:R-:W-:-:S07]  /*1500*/  WARPGROUP.ARRIVE ;  /* 0x00000000000079c5 */ /* 0x000fce0000000000 */
[----:B------:R-:W-:Y:S03]  /*1510*/  HGMMA.64x128x16.F32 R24, gdesc[UR8], R24, gsb0 ;  /* 0x01e00000081879f0 */ /* 0x000fe60008000818 */
[----:B------:R-:W-:Y:S02]  /*1520*/  WARPGROUP.DEPBAR.LE gsb0, 0x0 ;  /* 0x00008000000079c5 */ /* 0x000fe40000010000 */
[----:B------:R-:W-:Y:S05]  /*1530*/  @!P1 BRA `(.L_x_19) ;  /* 0x0000000400089947 */ /* 0x000fea0003800000 */
[----:B------:R-:W-:-:S04]  /*1540*/  UIADD3 UR6, UR39, 0x1, URZ ;  /* 0x0000000127067890 */ /* 0x000fc8000fffe03f */
[----:B------:R-:W-:-:S04]  /*1550*/  UISETP.NE.AND UP0, UPT, UR6, 0x9, UPT ;  /* 0x000000090600788c */ /* 0x000fc8000bf05270 */
[----:B------:R-:W-:Y:S02]  /*1560*/  USEL UR7, URZ, 0x1, UP0 ;  /* 0x000000013f077887 */ /* 0x000fe40008000000 */
[----:B------:R-:W-:Y:S02]  /*1570*/  USEL UR6, UR6, URZ, UP0 ;  /* 0x0000003f06067287 */ /* 0x000fe40008000000 */
[----:B------:R-:W-:-:S06]  /*1580*/  ULOP3.LUT UR7, UR38, UR7, URZ, 0x3c, !UPT ;  /* 0x0000000726077292 */ /* 0x000fcc000f8e3c3f */
[----:B01----:R-:W-:Y:S01]  /*1590*/  IMAD.U32 R5, RZ, RZ, UR7 ;  /* 0x00000007ff057e24 */ /* 0x003fe2000f8e00ff */
[----:B------:R-:W-:-:S06]  /*15a0*/  UMOV UR7, UR39 ;  /* 0x0000002700077c82 */ /* 0x000fcc0008000000 */
.L_x_26:
[----:B01----:R-:W-:Y:S05]  /*15b0*/  @!P0 BRA `(.L_x_20) ;  /* 0x0000000000048947 */ /* 0x003fea0003800000 */
[----:B------:R-:W-:Y:S01]  /*15c0*/  BPT.TRAP 0x1 ;  /* 0x000000040000795c */ /* 0x000fe20000300000 */
.L_x_20:
[----:B------:R-:W0:Y:S01]  /*15d0*/  S2UR UR9, SR_CgaCtaId ;  /* 0x00000000000979c3 */ /* 0x000e220000008800 */
[----:B------:R-:W-:Y:S01]  /*15e0*/  UMOV UR8, 0x400 ;  /* 0x0000040000087882 */ /* 0x000fe20000000000 */
[----:B------:R-:W-:Y:S01]  /*15f0*/  SHF.L.U32 R3, R5, 0x1f, RZ ;  /* 0x0000001f05037819 */ /* 0x000fe200000006ff */
[----:B0-----:R-:W-:-:S04]  /*1600*/  ULEA UR14, UR9, UR8, 0x18 ;  /* 0x00000008090e7291 */ /* 0x001fc8000f8ec03f */
[----:B------:R-:W-:-:S09]  /*1610*/  ULEA UR8, UR6, UR14, 0x3 ;  /* 0x0000000e06087291 */ /* 0x000fd2000f8e183f */
[----:B------:R0:W1:Y:S01]  /*1620*/  SYNCS.PHASECHK.TRANS64.TRYWAIT P1, [UR8], R3 ;  /* 0x00000003ff0075a7 */ /* 0x0000620008020148 */
[----:B------:R-:W-:Y:S05]  /*1630*/  @!P0 BRA `(.L_x_21) ;  /* 0x0000000000048947 */ /* 0x000fea0003800000 */
[----:B------:R-:W-:Y:S01]  /*1640*/  BPT.TRAP 0x1 ;  /* 0x000000040000795c */ /* 0x000fe20000300000 */
.L_x_21:
[----:B-1----:R-:W-:Y:S05]  /*1650*/  @P1 BRA `(.L_x_22) ;  /* 0x0000000000081947 */ /* 0x002fea0003800000 */
[----:B------:R-:W1:Y:S02]  /*1660*/  SYNCS.PHASECHK.TRANS64.TRYWAIT P1, [UR8], R3 ;  /* 0x00000003ff0075a7 */ /* 0x000e640008020148 */
[----:B-1----:R-:W-:Y:S05]  /*1670*/  @!P1 BRA `(.L_x_23) ;  /* 0x000000ac00209947 */ /* 0x002fea0003800000 */
.L_x_22:
[----:B------:R-:W-:Y:S01]  /*1680*/  ULEA UR12, UR6, UR4, 0xa ;  /* 0x00000004060c7291 */ /* 0x000fe2000f8e503f */
[----:B------:R-:W-:Y:S01]  /*1690*/  WARPGROUP.ARRIVE ;  /* 0x00000000000079c5 */ /* 0x000fe20000000000 */
[----:B------:R-:W-:Y:S01]  /*16a0*/  ULEA UR13, UR6, UR5, 0x9 ;  /* 0x00000005060d7291 */ /* 0x000fe2000f8e483f */
[----:B------:R-:W-:Y:S01]  /*16b0*/  UMOV UR9, 0x80000020 ;  /* 0x8000002000097882 */ /* 0x000fe20000000000 */
[----:B------:R-:W-:-:S03]  /*16c0*/  UMOV UR11, 0x80000020 ;  /* 0x80000020000b7882 */ /* 0x000fc60000000000 */
[----:B------:R-:W-:Y:S02]  /*16d0*/  UMOV UR8, UR12 ;  /* 0x0000000c00087c82 */ /* 0x000fe40008000000 */
[----:B------:R-:W-:Y:S02]  /*16e0*/  UMOV UR10, UR13 ;  /* 0x0000000d000a7c82 */ /* 0x000fe40008000000 */
[----:B------:R-:W-:Y:S01]  /*16f0*/  HGMMA.64x128x16.F32 R88, gdesc[UR8], R88, gsb0 ;  /* 0x01e00000085879f0 */ /* 0x000fe20008000858 */
[----:B------:R-:W-:Y:S01]  /*1700*/  UIADD3 UR8, UR12, 0x200, URZ ;  /* 0x000002000c087890 */ /* 0x000fe2000fffe03f */
[----:B------:R-:W-:Y:S01]  /*1710*/  UMOV UR9, 0x80000020 ;  /* 0x8000002000097882 */ /* 0x000fe20000000000 */
[----:B------:R-:W-:Y:S02]  /*1720*/  WARPGROUP.DEPBAR.LE gsb0, 0x0 ;  /* 0x00008000000079c5 */ /* 0x000fe40000010000 */
[----:B------:R-:W-:-:S07]  /*1730*/  WARPGROUP.ARRIVE ;  /* 0x00000000000079c5 */ /* 0x000fce0000000000 */
[----:B------:R-:W-:Y:S01]  /*1740*/  HGMMA.64x128x16.F32 R24, gdesc[UR8], R24, gsb0 ;  /* 0x01e00000081879f0 */ /* 0x000fe20008000818 */
        /* <DEDUP_REMOVED lines=14> */
[----:B------:R-:W-:Y:S01]  /*1830*/  BPT.TRAP 0x1 ;  /* 0x000000040000795c */ /* 0x000fe20000300000 */
.L_x_24:
[----:B------:R-:W-:Y:S01]  /*1840*/  ULEA UR8, UR7, UR14, 0x3 ;  /* 0x0000000e07087291 */ /* 0x000fe2000f8e183f */
[----:B------:R-:W-:-:S03]  /*1850*/  ISETP.GT.U32.AND P1, PT, R19, 0x1, PT ;  /* 0x000000011300780c */ /* 0x000fc60003f24070 */
[----:B------:R-:W-:-:S04]  /*1860*/  UIADD3 UR8, UR8, 0x48, URZ ;  /* 0x0000004808087890 */ /* 0x000fc8000fffe03f */
[----:B------:R-:W-:-:S09]  /*1870*/  UPRMT UR8, URZ, 0x654, UR8 ;  /* 0x000006543f087896 */ /* 0x000fd20008000008 */
[----:B------:R-:W-:Y:S01]  /*1880*/  SYNCS.ARRIVE.TRANS64.RED.A1T0 RZ, [UR8], RZ ;  /* 0x000000ffffff79a7 */ /* 0x000fe20008100408 */
[----:B------:R-:W-:Y:S05]  /*1890*/  @P1 BRA `(.L_x_25) ;  /* 0x0000000000041947 */ /* 0x000fea0003800000 */
[----:B------:R-:W-:Y:S01]  /*18a0*/  BPT.TRAP 0x1 ;  /* 0x000000040000795c */ /* 0x000fe20000300000 */
.L_x_25:
[----:B------:R-:W-:Y:S01]  /*18b0*/  UIADD3 UR6, UR6, 0x1, URZ ;  /* 0x0000000106067890 */ /* 0x000fe2000fffe03f */
[C---:B------:R-:W-:Y:S01]  /*18c0*/  ISETP.GT.AND P1, PT, R0.reuse, 0x1, PT ;  /* 0x000000010000780c */ /* 0x040fe20003f24270 */
[----:B------:R-:W-:Y:S01]  /*18d0*/  UIADD3 UR7, UR7, 0x1, URZ ;  /* 0x0000000107077890 */ /* 0x000fe2000fffe03f */
[----:B------:R-:W-:Y:S01]  /*18e0*/  VIADD R0, R0, 0xffffffff ;  /* 0xffffffff00007836 */ /* 0x000fe20000000000 */
[----:B------:R-:W-:Y:S02]  /*18f0*/  UISETP.NE.AND UP0, UPT, UR6, 0x9, UPT ;  /* 0x000000090600788c */ /* 0x000fe4000bf05270 */
[----:B------:R-:W-:Y:S02]  /*1900*/  UISETP.NE.AND UP1, UPT, UR7, 0x9, UPT ;  /* 0x000000090700788c */ /* 0x000fe4000bf25270 */
[----:B------:R-:W-:Y:S02]  /*1910*/  USEL UR8, URZ, 0x1, UP0 ;  /* 0x000000013f087887 */ /* 0x000fe40008000000 */
[----:B------:R-:W-:-:S02]  /*1920*/  USEL UR6, UR6, URZ, UP0 ;  /* 0x0000003f06067287 */ /* 0x000fc40008000000 */
[----:B------:R-:W-:Y:S02]  /*1930*/  USEL UR7, UR7, URZ, UP1 ;  /* 0x0000003f07077287 */ /* 0x000fe40008800000 */
[----:B------:R-:W-:Y:S01]  /*1940*/  LOP3.LUT R5, R5, UR8, RZ, 0x3c, !PT ;  /* 0x0000000805057c12 */ /* 0x000fe2000f8e3cff */
[----:B------:R-:W-:Y:S09]  /*1950*/  @P1 BRA `(.L_x_26) ;  /* 0xfffffffc00141947 */ /* 0x000ff2000383ffff */
.L_x_19:
[----:B------:R-:W2:Y:S02]  /*1960*/  LDC R0, c[0x0][0x28c] ;  /* 0x0000a300ff007b82 */ /* 0x000ea40000000800 */
[----:B--2---:R-:W-:-:S13]  /*1970*/  ISETP.GE.AND P1, PT, R0, 0x1, PT ;  /* 0x000000010000780c */ /* 0x004fda0003f26270 */
[----:B------:R-:W-:Y:S05]  /*1980*/  @!P1 BRA `(.L_x_27) ;  /* 0x0000000000489947 */ /* 0x000fea0003800000 */
[----:B------:R-:W-:Y:S05]  /*1990*/  @!P0 BRA `(.L_x_28) ;  /* 0x0000000000048947 */ /* 0x000fea0003800000 */
[----:B------:R-:W-:Y:S01]  /*19a0*/  BPT.TRAP 0x1 ;  /* 0x000000040000795c */ /* 0x000fe20000300000 */
.L_x_28:
[----:B------:R-:W2:Y:S01]  /*19b0*/  S2UR UR7, SR_CgaCtaId ;  /* 0x00000000000779c3 */ /* 0x000ea20000008800 */
[----:B------:R-:W-:Y:S01]  /*19c0*/  UISETP.LT.AND UP0, UPT, UR40, 0x1, UPT ;  /* 0x000000012800788c */ /* 0x000fe2000bf01270 */
[----:B------:R-:W-:-:S03]  /*19d0*/  ISETP.GT.U32.AND P0, PT, R19, 0x1, PT ;  /* 0x000000011300780c */ /* 0x000fc60003f04070 */
[----:B------:R-:W-:-:S04]  /*19e0*/  USEL UR6, UR40, 0x1, UP0 ;  /* 0x0000000128067887 */ /* 0x000fc80008000000 */
[----:B------:R-:W-:-:S04]  /*19f0*/  UIADD3 UR6, UR39, UR40, -UR6 ;  /* 0x0000002827067290 */ /* 0x000fc8000fffe806 */
[----:B------:R-:W-:-:S04]  /*1a00*/  UIMAD.WIDE.U32 UR4, UR6, 0x38e38e39, URZ ;  /* 0x38e38e39060478a5 */ /* 0x000fc8000f8e003f */
[----:B------:R-:W-:-:S03]  /*1a10*/  USHF.R.U32.HI UR4, URZ, 0x1, UR5 ;  /* 0x000000013f047899 */ /* 0x000fc60008011605 */
[----:B------:R-:W-:Y:S01]  /*1a20*/  UMOV UR5, 0x400 ;  /* 0x0000040000057882 */ /* 0x000fe20000000000 */
[----:B------:R-:W-:Y:S02]  /*1a30*/  UIMAD UR6, UR4, -0x9, UR6 ;  /* 0xfffffff7040678a4 */ /* 0x000fe4000f8e0206 */
[----:B--2---:R-:W-:-:S04]  /*1a40*/  ULEA UR5, UR7, UR5, 0x18 ;  /* 0x0000000507057291 */ /* 0x004fc8000f8ec03f */
[----:B------:R-:W-:-:S04]  /*1a50*/  ULEA UR6, UR6, UR5, 0x3 ;  /* 0x0000000506067291 */ /* 0x000fc8000f8e183f */
[----:B------:R-:W-:-:S04]  /*1a60*/  UIADD3 UR6, UR6, 0x48, URZ ;  /* 0x0000004806067890 */ /* 0x000fc8000fffe03f */
[----:B------:R-:W-:-:S09]  /*1a70*/  UPRMT UR6, URZ, 0x654, UR6 ;  /* 0x000006543f067896 */ /* 0x000fd20008000006 */
[----:B------:R-:W-:Y:S01]  /*1a80*/  SYNCS.ARRIVE.TRANS64.RED.A1T0 RZ, [UR6], RZ ;  /* 0x000000ffffff79a7 */ /* 0x000fe20008100406 */
[----:B------:R-:W-:Y:S05]  /*1a90*/  @P0 BRA `(.L_x_27) ;  /* 0x0000000000040947 */ /* 0x000fea0003800000 */
[----:B------:R-:W-:Y:S01]  /*1aa0*/  BPT.TRAP 0x1 ;  /* 0x000000040000795c */ /* 0x000fe20000300000 */
.L_x_27:
[----:B------:R-:W2:Y:S01]  /*1ab0*/  LDC R6, c[0x0][0x288] ;  /* 0x0000a200ff067b82 */ /* 0x000ea20000000800 */
[----:B01----:R-:W-:Y:S01]  /*1ac0*/  LOP3.LUT R4, R18, 0x60, RZ, 0xc0, !PT ;  /* 0x0000006012047812 */ /* 0x003fe200078ec0ff */
[----:B------:R-:W-:Y:S01]  /*1ad0*/  IMAD.SHL.U32 R13, R153, 0x80, RZ ;  /* 0x00000080990d7824 */ /* 0x000fe200078e00ff */
[----:B------:R-:W-:Y:S01]  /*1ae0*/  UIADD3 UR39, UR40, UR39, URZ ;  /* 0x0000002728277290 */ /* 0x000fe2000fffe03f */
[----:B------:R-:W-:Y:S01]  /*1af0*/  SHF.R.U32.HI R3, RZ, 0x2, R18 ;  /* 0x00000002ff037819 */ /* 0x000fe20000011612 */
[----:B------:R-:W-:Y:S01]  /*1b00*/  IMAD.SHL.U32 R15, R152, 0x100, RZ ;  /* 0x00000100980f7824 */ /* 0x000fe200078e00ff */
[----:B------:R-:W-:Y:S01]  /*1b10*/  SHF.R.U32.HI R10, RZ, 0x1, R4 ;  /* 0x00000001ff0a7819 */ /* 0x000fe20000011604 */
[----:B------:R-:W-:Y:S01]  /*1b20*/  UISETP.GT.U32.AND UP0, UPT, UR39, 0x8, UPT ;  /* 0x000000082700788c */ /* 0x000fe2000bf04070 */
[----:B------:R-:W-:Y:S01]  /*1b30*/  LOP3.LUT R4, R18, 0x3, RZ, 0xc0, !PT ;  /* 0x0000000312047812 */ /* 0x000fe200078ec0ff */
[----:B------:R-:W-:Y:S01]  /*1b40*/  ULDC UR7, c[0x0][0x284] ;  /* 0x0000a10000077ab9 */ /* 0x000fe20000000800 */
[----:B------:R-:W-:Y:S01]  /*1b50*/  LOP3.LUT R0, R22, 0x1, RZ, 0xc0, !PT ;  /* 0x0000000116007812 */ /* 0x000fe200078ec0ff */
[----:B------:R-:W-:Y:S01]  /*1b60*/  UISETP.LT.U32.AND UP0, UPT, UR40, 0x9, UP0 ;  /* 0x000000092800788c */ /* 0x000fe20008701070 */
[----:B------:R-:W-:Y:S01]  /*1b70*/  LOP3.LUT R3, R3, 0x7, RZ, 0xc0, !PT ;  /* 0x0000000703037812 */ /* 0x000fe200078ec0ff */
[----:B------:R-:W-:Y:S01]  /*1b80*/  UISETP.GE.U32.AND UP1, UPT, UR40, 0x9, UPT ;  /* 0x000000092800788c */ /* 0x000fe2000bf26070 */
[----:B------:R-:W-:Y:S01]  /*1b90*/  SHF.R.S32.HI R21, RZ, 0x1f, R23 ;  /* 0x0000001fff157819 */ /* 0x000fe20000011417 */
[----:B------:R-:W-:Y:S01]  /*1ba0*/  IMAD.SHL.U32 R8, R0, 0x40, RZ ;  /* 0x0000004000087824 */ /* 0x000fe200078e00ff */
[----:B------:R-:W-:Y:S01]  /*1bb0*/  IADD3 R5, RZ, -R10, -R3 ;  /* 0x8000000aff057210 */ /* 0x000fe20007ffe803 */
[----:B------:R-:W-:Y:S01]  /*1bc0*/  ULDC.64 UR8, c[0x0][0x5d0] ;  /* 0x0001740000087ab9 */ /* 0x000fe20000000a00 */
[----:B------:R-:W-:-:S02]  /*1bd0*/  UIMAD.WIDE.U32 UR4, UR39, 0x38e38e39, URZ ;  /* 0x38e38e39270478a5 */ /* 0x000fc4000f8e003f */
[----:B------:R-:W-:Y:S01]  /*1be0*/  USEL UR6, URZ, 0x1, !UP0 ;  /* 0x000000013f067887 */ /* 0x000fe2000c000000 */
[----:B------:R-:W-:Y:S01]  /*1bf0*/  LOP3.LUT R3, R8, 0x40, R3, 0xe2, !PT ;  /* 0x0000004008037812 */ /* 0x000fe200078ee203 */
[----:B------:R-:W-:Y:S01]  /*1c00*/  IMAD.WIDE R8, R152, 0x100, RZ ;  /* 0x0000010098087825 */ /* 0x000fe200078e02ff */
[----:B------:R-:W-:Y:S01]  /*1c10*/  USHF.R.U32.HI UR4, URZ, 0x1, UR5 ;  /* 0x000000013f047899 */ /* 0x000fe20008011605 */
[----:B--2---:R-:W-:Y:S01]  /*1c20*/  ISETP.GE.AND P0, PT, R13, R6, PT ;  /* 0x000000060d00720c */ /* 0x004fe20003f06270 */
[----:B------:R-:W-:Y:S01]  /*1c30*/  ULOP3.LUT UR38, UR38, UR6, URZ, 0x3c, !UPT ;  /* 0x0000000626267292 */ /* 0x000fe2000f8e3c3f */
[----:B------:R-:W-:Y:S01]  /*1c40*/  IMAD R12, R4, -0x2, R6 ;  /* 0xfffffffe040c7824 */ /* 0x000fe200078e0206 */
[----:B------:R-:W-:Y:S01]  /*1c50*/  LOP3.LUT R153, R8, R3, R10, 0xfe, !PT ;  /* 0x0000000308997212 */ /* 0x000fe200078efe0a */
[----:B------:R-:W-:Y:S01]  /*1c60*/  IMAD.SHL.U32 R6, R18, 0x2, RZ ;  /* 0x0000000212067824 */ /* 0x000fe200078e00ff */
[----:B------:R-:W-:Y:S01]  /*1c70*/  ISETP.GE.OR P0, PT, R15, UR7, P0 ;  /* 0x000000070f007c0c */ /* 0x000fe20008706670 */
[----:B------:R-:W-:Y:S01]  /*1c80*/  IMAD R4, R21, UR8, RZ ;  /* 0x0000000815047c24 */ /* 0x000fe2000f8e02ff */
[----:B------:R-:W-:Y:S01]  /*1c90*/  UIMAD UR39, UR4, -0x9, UR39 ;  /* 0xfffffff7042778a4 */ /* 0x000fe2000f8e0227 */
[----:B------:R-:W-:Y:S01]  /*1ca0*/  IMAD R0, R0, -0x40, R5 ;  /* 0xffffffc000007824 */ /* 0x000fe200078e0205 */
[----:B------:R-:W-:Y:S01]  /*1cb0*/  LOP3.LUT R6, R13, 0x6, R6, 0xf8, !PT ;  /* 0x000000060d067812 */ /* 0x000fe200078ef806 */
[----:B------:R-:W-:Y:S01]  /*1cc0*/  IMAD R11, R23, UR9, R4 ;  /* 0x00000009170b7c24 */ /* 0x000fe2000f8e0204 */
[----:B------:R-:W-:Y:S01]  /*1cd0*/  @UP1 ULOP3.LUT UR38, UR38, 0x1, UR4, 0x78, !UPT ;  /* 0x0000000126261892 */ /* 0x000fe2000f8e7804 */
[----:B------:R-:W-:Y:S01]  /*1ce0*/  IMAD.MOV.U32 R152, RZ, RZ, -0x1 ;  /* 0xffffffffff987424 */ /* 0x000fe200078e00ff */
[----:B------:R-:W-:-:S02]  /*1cf0*/  SHF.R.S32.HI R7, RZ, 0x1f, R6 ;  /* 0x0000001fff077819 */ /* 0x000fc40000011406 */
[----:B------:R-:W-:Y:S02]  /*1d00*/  IADD3 R3, -R15, UR7, R0 ;  /* 0x000000070f037c10 */ /* 0x000fe4000fffe100 */
[----:B------:R-:W-:Y:S01]  /*1d10*/  IADD3 R0, -R13, R12, RZ ;  /* 0x0000000c0d007210 */ /* 0x000fe20007ffe1ff */
[----:B------:R-:W-:-:S04]  /*1d20*/  IMAD.WIDE.U32 R4, R23, UR8, R6 ;  /* 0x0000000817047c25 */ /* 0x000fc8000f8e0006 */
[----:B------:R-:W-:Y:S02]  /*1d30*/  IMAD.IADD R11, R5, 0x1, R11 ;  /* 0x00000001050b7824 */ /* 0x000fe400078e020b */
[----:B------:R-:W-:Y:S01]  /*1d40*/  IMAD.MOV.U32 R10, RZ, RZ, R4 ;  /* 0x000000ffff0a7224 */ /* 0x000fe200078e0004 */
[----:B------:R-:W-:Y:S06]  /*1d50*/  @P0 BRA `(.L_x_29) ;  /* 0x00000084006c0947 */ /* 0x000fec0003800000 */
[----:B------:R-:W0:Y:S01]  /*1d60*/  LDC.64 R4, c[0x0][0x5c8] ;  /* 0x00017200ff047b82 */ /* 0x000e220000000a00 */
[----:B-----5:R-:W-:Y:S01]  /*1d70*/  FSETP.NEU.AND P0, PT, R155, RZ, PT ;  /* 0x000000ff9b00720b */ /* 0x020fe20003f0d000 */
[----:B------:R-:W-:Y:S01]  /*1d80*/  BSSY B0, `(.L_x_29) ;  /* 0x0000858000007945 */ /* 0x000fe20003800000 */
[----:B------:R-:W-:-:S04]  /*1d90*/  ISETP.GT.AND P3, PT, R3, RZ, PT ;  /* 0x000000ff0300720c */ /* 0x000fc80003f64270 */
[----:B------:R-:W-:Y:S01]  /*1da0*/  ISETP.GT.AND P1, PT, R0, RZ, P3 ;  /* 0x000000ff0000720c */ /* 0x000fe20001f24270 */
[-C--:B0-----:R-:W-:Y:S02]  /*1db0*/  IMAD R12, R9, R4.reuse, RZ ;  /* 0x00000004090c7224 */ /* 0x081fe400078e02ff */
[----:B------:R-:W-:-:S04]  /*1dc0*/  IMAD.WIDE.U32 R166, R153, R4, R10 ;  /* 0x0000000499a67225 */ /* 0x000fc800078e000a */
[----:B------:R-:W-:-:S04]  /*1dd0*/  IMAD R11, R153, R5, R12 ;  /* 0x00000005990b7224 */ /* 0x000fc800078e020c */
[----:B------:R-:W-:Y:S01]  /*1de0*/  IMAD.IADD R169, R167, 0x1, R11 ;  /* 0x00000001a7a97824 */ /* 0x000fe200078e020b */
[----:B------:R-:W-:Y:S06]  /*1df0*/  @!P0 BRA `(.L_x_30) ;  /* 0x00000060000c8947 */ /* 0x000fec0003800000 */
[----:B------:R-:W0:Y:S01]  /*1e00*/  LDC.64 R12, c[0x0][0x5b8] ;  /* 0x00016e00ff0c7b82 */ /* 0x000e220000000a00 */
[----:B------:R-:W-:-:S07]  /*1e10*/  ULDC.64 UR4, c[0x0][0x5c0] ;  /* 0x0001700000047ab9 */ /* 0x000fce0000000a00 */
[----:B------:R-:W1:Y:S08]  /*1e20*/  LDC.64 R14, c[0x0][0x5b0] ;  /* 0x00016c00ff0e7b82 */ /* 0x000e700000000a00 */
[----:B------:R-:W2:Y:S01]  /*1e30*/  LDC.64 R10, c[0x0][0x5a8] ;  /* 0x00016a00ff0a7b82 */ /* 0x000ea20000000a00 */
[----:B0-----:R-:W-:-:S04]  /*1e40*/  IMAD R20, R21, R12, RZ ;  /* 0x0000000c15147224 */ /* 0x001fc800078e02ff */
[C---:B------:R-:W-:Y:S02]  /*1e50*/  IMAD R13, R23.reuse, R13, R20 ;  /* 0x0000000d170d7224 */ /* 0x040fe400078e0214 */
[----:B------:R-:W-:-:S04]  /*1e60*/  IMAD.WIDE.U32 R20, R23, R12, R6 ;  /* 0x0000000c17147225 */ /* 0x000fc800078e0006 */
[----:B-1----:R-:W-:Y:S02]  /*1e70*/  IMAD R156, R9, R14, RZ ;  /* 0x0000000e099c7224 */ /* 0x002fe400078e02ff */
[----:B------:R-:W-:Y:S02]  /*1e80*/  IMAD.IADD R157, R21, 0x1, R13 ;  /* 0x00000001159d7824 */ /* 0x000fe400078e020d */
[----:B------:R-:W-:Y:S02]  /*1e90*/  IMAD R167, R153, R15, R156 ;  /* 0x0000000f99a77224 */ /* 0x000fe400078e029c */
[----:B------:R-:W-:-:S04]  /*1ea0*/  IMAD.MOV.U32 R156, RZ, RZ, R20 ;  /* 0x000000ffff9c7224 */ /* 0x000fc800078e0014 */
[----:B------:R-:W-:-:S04]  /*1eb0*/  IMAD.WIDE.U32 R158, R153, R14, R156 ;  /* 0x0000000e999e7225 */ /* 0x000fc800078e009c */
[----:B------:R-:W-:Y:S01]  /*1ec0*/  IMAD.IADD R159, R159, 0x1, R167 ;  /* 0x000000019f9f7824 */ /* 0x000fe200078e02a7 */
[----:B--2---:R-:W-:-:S04]  /*1ed0*/  LEA R160, P0, R158, R10, 0x1 ;  /* 0x0000000a9ea07211 */ /* 0x004fc800078008ff */
[----:B------:R-:W-:-:S05]  /*1ee0*/  LEA.HI.X R161, R158, R11, R159, 0x1, P0 ;  /* 0x0000000b9ea17211 */ /* 0x000fca00000f0c9f */
[----:B------:R-:W2:Y:S01]  /*1ef0*/  @P1 LDG.E.LTC128B.U16 R165, desc[UR36][R160.64] ;  /* 0x00000024a0a51981 */ /* 0x000ea2000c1e1520 */
[----:B------:R-:W-:Y:S01]  /*1f00*/  IMAD.WIDE.U32 R162, R153, R14, R6 ;  /* 0x0000000e99a27225 */ /* 0x000fe200078e0006 */
[----:B------:R-:W-:Y:S01]  /*1f10*/  ISETP.GT.AND P2, PT, R0, 0x1, P3 ;  /* 0x000000010000780c */ /* 0x000fe20001f44270 */
[----:B------:R-:W-:Y:S02]  /*1f20*/  BSSY B1, `(.L_x_31) ;  /* 0x0000012000017945 */ /* 0x000fe40003800000 */
[----:B------:R-:W-:Y:S02]  /*1f30*/  IMAD.IADD R163, R167, 0x1, R163 ;  /* 0x00000001a7a37824 */ /* 0x000fe400078e02a3 */
[----:B------:R-:W-:-:S04]  /*1f40*/  IMAD.WIDE.U32 R162, R23, R12, R162 ;  /* 0x0000000c17a27225 */ /* 0x000fc800078e00a2 */
[----:B--2---:R-:W-:-:S05]  /*1f50*/  HADD2.F32 R158, -RZ, R165.H0_H0 ;  /* 0x200000a5ff9e7230 */ /* 0x004fca0000004100 */
[----:B------:R-:W-:Y:S01]  /*1f60*/  FMUL R159, R158, R155 ;  /* 0x0000009b9e9f7220 */ /* 0x000fe20000400000 */
[----:B------:R-:W-:-:S03]  /*1f70*/  LEA R158, P0, R166, UR4, 0x1 ;  /* 0x00000004a69e7c11 */ /* 0x000fc6000f8008ff */
[----:B------:R-:W-:Y:S01]  /*1f80*/  FFMA R159, R88, R154, R159 ;  /* 0x0000009a589f7223 */ /* 0x000fe2000000009f */
[----:B------:R-:W-:-:S04]  /*1f90*/  IADD3 R88, R13, R163, RZ ;  /* 0x000000a30d587210 */ /* 0x000fc80007ffe0ff */
[----:B------:R-:W-:Y:S02]  /*1fa0*/  F2FP.F16.F32.PACK_AB R161, RZ, R159 ;  /* 0x0000009fffa1723e */ /* 0x000fe400000000ff */
[----:B------:R-:W-:Y:S02]  /*1fb0*/  LEA.HI.X R159, R166, UR5, R169, 0x1, P0 ;  /* 0x00000005a69f7c11 */ /* 0x000fe400080f0ca9 */
[----:B------:R-:W-:Y:S02]  /*1fc0*/  PRMT R163, R161, 0x7610, R163 ;  /* 0x00007610a1a37816 */ /* 0x000fe400000000a3 */
[----:B------:R-:W-:-:S03]  /*1fd0*/  LEA R160, P0, R162, R10, 0x1 ;  /* 0x0000000aa2a07211 */ /* 0x000fc600078008ff */
[----:B------:R0:W-:Y:S01]  /*1fe0*/  @P1 STG.E.U16 desc[UR36][R158.64], R163 ;  /* 0x000000a39e001986 */ /* 0x0001e2000c101524 */
[----:B------:R-:W-:Y:S01]  /*1ff0*/  LEA.HI.X R161, R162, R11, R88, 0x1, P0 ;  /* 0x0000000ba2a17211 */ /* 0x000fe200000f0c58 */
[C---:B------:R-:W-:Y:S01]  /*2000*/  IMAD.SHL.U32 R162, R14.reuse, 0x8, RZ ;  /* 0x000000080ea27824 */ /* 0x040fe200078e00ff */
[----:B0-----:R-:W-:Y:S01]  /*2010*/  SHF.L.U64.HI R163, R14, 0x3, R15 ;  /* 0x000000030ea37819 */ /* 0x001fe2000001020f */
[----:B------:R-:W-:Y:S06]  /*2020*/  @!P2 BRA `(.L_x_32) ;  /* 0x000000000004a947 */ /* 0x000fec0003800000 */
[----:B------:R0:W5:Y:S02]  /*2030*/  LDG.E.LTC128B.U16 R165, desc[UR36][R160.64+0x2] ;  /* 0x00000224a0a57981 */ /* 0x000164000c1e1520 */
.L_x_32:
[----:B------:R-:W-:Y:S05]  /*2040*/  BSYNC B1 ;  /* 0x0000000000017941 */ /* 0x000fea0003800000 */
.L_x_31:
[----:B-----5:R-:W-:Y:S01]  /*2050*/  HADD2.F32 R88, -RZ, R165.H0_H0 ;  /* 0x200000a5ff587230 */ /* 0x020fe20000004100 */
[----:B------:R-:W-:Y:S01]  /*2060*/  ISETP.GT.AND P0, PT, R3, 0x8, PT ;  /* 0x000000080300780c */ /* 0x000fe20003f04270 */
[----:B------:R-:W-:Y:S01]  /*2070*/  IMAD.WIDE.U32 R170, R153, R14, R162 ;  /* 0x0000000e99aa7225 */ /* 0x000fe200078e00a2 */
[----:B------:R-:W-:-:S03]  /*2080*/  PRMT R172, R165, 0x7610, R172 ;  /* 0x00007610a5ac7816 */ /* 0x000fc600000000ac */
[----:B------:R-:W-:Y:S01]  /*2090*/  FMUL R88, R88, R155 ;  /* 0x0000009b58587220 */ /* 0x000fe20000400000 */
[----:B------:R-:W-:Y:S01]  /*20a0*/  IMAD.IADD R169, R167, 0x1, R171 ;  /* 0x00000001a7a97824 */ /* 0x000fe200078e02ab */
[----:B------:R-:W-:Y:S02]  /*20b0*/  IADD3 R166, P4, R20, R170, RZ ;  /* 0x000000aa14a67210 */ /* 0x000fe40007f9e0ff */
[----:B------:R-:W-:Y:S01]  /*20c0*/  FFMA R89, R89, R154, R88 ;  /* 0x0000009a59597223 */ /* 0x000fe20000000058 */
[----:B------:R-:W-:Y:S02]  /*20d0*/  ISETP.GT.AND P1, PT, R0, RZ, P0 ;  /* 0x000000ff0000720c */ /* 0x000fe40000724270 */
[----:B------:R-:W-:Y:S01]  /*20e0*/  IMAD.X R167, R169, 0x1, R157, P4 ;  /* 0x00000001a9a77824 */ /* 0x000fe200020e069d */
[----:B------:R-:W-:Y:S02]  /*20f0*/  LEA R88, P4, R166, R10, 0x1 ;  /* 0x0000000aa6587211 */ /* 0x000fe400078808ff */
[----:B------:R-:W-:-:S02]  /*2100*/  F2FP.F16.F32.PACK_AB R168, RZ, R89 ;  /* 0x00000059ffa8723e */ /* 0x000fc400000000ff */
[----:B------:R-:W-:Y:S02]  /*2110*/  LEA.HI.X R89, R166, R11, R167, 0x1, P4 ;  /* 0x0000000ba6597211 */ /* 0x000fe400020f0ca7 */
[----:B------:R-:W-:-:S05]  /*2120*/  PRMT R171, R168, 0x7610, R171 ;  /* 0x00007610a8ab7816 */ /* 0x000fca00000000ab */
[----:B------:R1:W-:Y:S04]  /*2130*/  @P2 STG.E.U16 desc[UR36][R158.64+0x2], R171 ;  /* 0x000002ab9e002986 */ /* 0x0003e8000c101524 */
[----:B------:R2:W3:Y:S01]  /*2140*/  @P1 LDG.E.LTC128B.U16 R172, desc[UR36][R88.64] ;  /* 0x0000002458ac1981 */ /* 0x0004e2000c1e1520 */
[----:B------:R-:W-:Y:S01]  /*2150*/  IMAD.SHL.U32 R165, R4, 0x10, RZ ;  /* 0x0000001004a57824 */ /* 0x000fe200078e00ff */
[----:B------:R-:W-:Y:S01]  /*2160*/  IADD3 R170, P2, R6, R170, RZ ;  /* 0x000000aa06aa7210 */ /* 0x000fe20007f5e0ff */
[----:B------:R-:W-:Y:S03]  /*2170*/  BSSY B1, `(.L_x_33) ;  /* 0x0000011000017945 */ /* 0x000fe60003800000 */
[----:B------:R-:W-:Y:S01]  /*2180*/  IADD3 R168, P4, R165, R158, RZ ;  /* 0x0000009ea5a87210 */ /* 0x000fe20007f9e0ff */
[----:B-1----:R-:W-:Y:S01]  /*2190*/  IMAD.X R171, R7, 0x1, R169, P2 ;  /* 0x0000000107ab7824 */ /* 0x002fe200010e06a9 */
[----:B------:R-:W-:Y:S01]  /*21a0*/  ISETP.GT.AND P2, PT, R0, 0x1, P0 ;  /* 0x000000010000780c */ /* 0x000fe20000744270 */
[----:B------:R-:W-:-:S03]  /*21b0*/  IMAD.WIDE.U32 R170, R23, R12, R170 ;  /* 0x0000000c17aa7225 */ /* 0x000fc600078e00aa */
[----:B--2---:R-:W-:Y:S01]  /*21c0*/  LEA R88, P5, R170, R10, 0x1 ;  /* 0x0000000aaa587211 */ /* 0x004fe200078a08ff */
[----:B---3--:R-:W-:-:S05]  /*21d0*/  HADD2.F32 R166, -RZ, R172.H0_H0 ;  /* 0x200000acffa67230 */ /* 0x008fca0000004100 */
[----:B------:R-:W-:Y:S01]  /*21e0*/  FMUL R167, R166, R155 ;  /* 0x0000009ba6a77220 */ /* 0x000fe20000400000 */
[----:B------:R-:W-:-:S03]  /*21f0*/  IMAD.IADD R166, R13, 0x1, R171 ;  /* 0x000000010da67824 */ /* 0x000fc600078e02ab */
[----:B------:R-:W-:Y:S01]  /*2200*/  FFMA R90, R90, R154, R167 ;  /* 0x0000009a5a5a7223 */ /* 0x000fe200000000a7 */
[----:B------:R-:W-:Y:S02]  /*2210*/  SHF.L.U64.HI R167, R4, 0x4, R5 ;  /* 0x0000000404a77819 */ /* 0x000fe40000010205 */
[----:B------:R-:W-:Y:S02]  /*2220*/  LEA.HI.X R89, R170, R11, R166, 0x1, P5 ;  /* 0x0000000baa597211 */ /* 0x000fe400028f0ca6 */
[----:B------:R-:W-:Y:S01]  /*2230*/  F2FP.F16.F32.PACK_AB R90, RZ, R90 ;  /* 0x0000005aff5a723e */ /* 0x000fe200000000ff */
[----:B------:R-:W-:-:S05]  /*2240*/  IMAD.X R169, R167, 0x1, R159, P4 ;  /* 0x00000001a7a97824 */ /* 0x000fca00020e069f */
[----:B------:R1:W-:Y:S01]  /*2250*/  @P1 STG.E.U16 desc[UR36][R168.64], R90 ;  /* 0x0000005aa8001986 */ /* 0x0003e2000c101524 */
[----:B------:R-:W-:Y:S05]  /*2260*/  @!P2 BRA `(.L_x_34) ;  /* 0x000000000004a947 */ /* 0x000fea0003800000 */
[----:B------:R2:W5:Y:S02]  /*2270*/  LDG.E.LTC128B.U16 R172, desc[UR36][R88.64+0x2] ;  /* 0x0000022458ac7981 */ /* 0x000564000c1e1520 */
.L_x_34:
[----:B------:R-:W-:Y:S05]  /*2280*/  BSYNC B1 ;  /* 0x0000000000017941 */ /* 0x000fea0003800000 */
.L_x_33:
[----:B-1---5:R-:W-:Y:S01]  /*2290*/  HADD2.F32 R90, -RZ, R172.H0_H0 ;  /* 0x200000acff5a7230 */ /* 0x022fe20000004100 */
[----:B------:R-:W-:Y:S01]  /*22a0*/  ISETP.GT.AND P1, PT, R0, 0x8, P3 ;  /* 0x000000080000780c */ /* 0x000fe20001f24270 */
[----:B------:R-:W-:Y:S03]  /*22b0*/  BSSY B1, `(.L_x_35) ;  /* 0x000000a000017945 */ /* 0x000fe60003800000 */
[----:B------:R-:W-:-:S04]  /*22c0*/  FMUL R90, R90, R155 ;  /* 0x0000009b5a5a7220 */ /* 0x000fc80000400000 */
[----:B------:R-:W-:Y:S01]  /*22d0*/  FFMA R90, R91, R154, R90 ;  /* 0x0000009a5b5a7223 */ /* 0x000fe2000000005a */
[----:B------:R-:W-:-:S04]  /*22e0*/  @P2 IMAD.MOV.U32 R91, RZ, RZ, R169 ;  /* 0x000000ffff5b2224 */ /* 0x000fc800078e00a9 */
[----:B------:R-:W-:-:S04]  /*22f0*/  F2FP.F16.F32.PACK_AB R90, RZ, R90 ;  /* 0x0000005aff5a723e */ /* 0x000fc800000000ff */
[----:B------:R-:W-:Y:S02]  /*2300*/  PRMT R166, R90, 0x7610, R166 ;  /* 0x000076105aa67816 */ /* 0x000fe400000000a6 */
[----:B------:R-:W-:-:S05]  /*2310*/  @P2 MOV R90, R168 ;  /* 0x000000a8005a2202 */ /* 0x000fca0000000f00 */
[----:B------:R1:W-:Y:S01]  /*2320*/  @P2 STG.E.U16 desc[UR36][R90.64+0x2], R166 ;  /* 0x000002a65a002986 */ /* 0x0003e2000c101524 */
[----:B------:R-:W-:Y:S05]  /*2330*/  @!P1 BRA `(.L_x_36) ;  /* 0x0000000000049947 */ /* 0x000fea0003800000 */
[----:B------:R3:W5:Y:S02]  /*2340*/  LDG.E.LTC128B.U16 R172, desc[UR36][R160.64+0x10] ;  /* 0x00001024a0ac7981 */ /* 0x000764000c1e1520 */
.L_x_36:
[----:B------:R-:W-:Y:S05]  /*2350*/  BSYNC B1 ;  /* 0x0000000000017941 */ /* 0x000fea0003800000 */
.L_x_35:
[----:B-1---5:R-:W-:Y:S01]  /*2360*/  HADD2.F32 R90, -RZ, R172.H0_H0 ;  /* 0x200000acff5a7230 */ /* 0x022fe20000004100 */
[----:B------:R-:W-:Y:S01]  /*2370*/  ISETP.GT.AND P2, PT, R0, 0x9, P3 ;  /* 0x000000090000780c */ /* 0x000fe20001f44270 */
[----:B------:R-:W-:Y:S03]  /*2380*/  BSSY B1, `(.L_x_37) ;  /* 0x000000a000017945 */ /* 0x000fe60003800000 */
[----:B------:R-:W-:Y:S01]  /*2390*/  FMUL R91, R90, R155 ;  /* 0x0000009b5a5b7220 */ /* 0x000fe20000400000 */
[----:B------:R-:W-:-:S03]  /*23a0*/  @P1 IMAD.MOV.U32 R90, RZ, RZ, R158 ;  /* 0x000000ffff5a1224 */ /* 0x000fc600078e009e */
[----:B------:R-:W-:-:S05]  /*23b0*/  FFMA R91, R92, R154, R91 ;  /* 0x0000009a5c5b7223 */ /* 0x000fca000000005b */
[----:B------:R-:W-:-:S04]  /*23c0*/  F2FP.F16.F32.PACK_AB R91, RZ, R91 ;  /* 0x0000005bff5b723e */ /* 0x000fc800000000ff */
[----:B------:R-:W-:Y:S01]  /*23d0*/  PRMT R92, R91, 0x7610, R92 ;  /* 0x000076105b5c7816 */ /* 0x000fe2000000005c */
[----:B------:R-:W-:-:S05]  /*23e0*/  @P1 IMAD.MOV.U32 R91, RZ, RZ, R159 ;  /* 0x000000ffff5b1224 */ /* 0x000fca00078e009f */
[----:B------:R1:W-:Y:S01]  /*23f0*/  @P1 STG.E.U16 desc[UR36][R90.64+0x10], R92 ;  /* 0x0000105c5a001986 */ /* 0x0003e2000c101524 */
[----:B------:R-:W-:Y:S05]  /*2400*/  @!P2 BRA `(.L_x_38) ;  /* 0x000000000004a947 */ /* 0x000fea0003800000 */
[----:B------:R4:W5:Y:S02]  /*2410*/  LDG.E.LTC128B.U16 R172, desc[UR36][R160.64+0x12] ;  /* 0x00001224a0ac7981 */ /* 0x000964000c1e1520 */
.L_x_38:
[----:B------:R-:W-:Y:S05]  /*2420*/  BSYNC B1 ;  /* 0x0000000000017941 */ /* 0x000fea0003800000 */
.L_x_37:
[----:B-1---5:R-:W-:Y:S01]  /*2430*/  HADD2.F32 R90, -RZ, R172.H0_H0 ;  /* 0x200000acff5a7230 */ /* 0x022fe20000004100 */
[----:B------:R-:W-:Y:S01]  /*2440*/  ISETP.GT.AND P1, PT, R0, 0x8, P0 ;  /* 0x000000080000780c */ /* 0x000fe20000724270 */
[----:B------:R-:W-:Y:S01]  /*2450*/  @P2 IMAD.MOV.U32 R91, RZ, RZ, R159 ;  /* 0x000000ffff5b2224 */ /* 0x000fe200078e009f */
[----:B------:R-:W-:Y:S02]  /*2460*/  BSSY B1, `(.L_x_39) ;  /* 0x0000009000017945 */ /* 0x000fe40003800000 */
[----:B------:R-:W-:-:S04]  /*2470*/  FMUL R90, R90, R155 ;  /* 0x0000009b5a5a7220 */ /* 0x000fc80000400000 */
[----:B------:R-:W-:-:S05]  /*2480*/  FFMA R90, R93, R154, R90 ;  /* 0x0000009a5d5a7223 */ /* 0x000fca000000005a */
[----:B------:R-:W-:-:S04]  /*2490*/  F2FP.F16.F32.PACK_AB R90, RZ, R90 ;  /* 0x0000005aff5a723e */ /* 0x000fc800000000ff */
[----:B------:R-:W-:Y:S01]  /*24a0*/  PRMT R92, R90, 0x7610, R92 ;  /* 0x000076105a5c7816 */ /* 0x000fe2000000005c */
[----:B------:R-:W-:-:S05]  /*24b0*/  @P2 IMAD.MOV.U32 R90, RZ, RZ, R158 ;  /* 0x000000ffff5a2224 */ /* 0x000fca00078e009e */
[----:B------:R1:W-:Y:S01]  /*24c0*/  @P2 STG.E.U16 desc[UR36][R90.64+0x12], R92 ;  /* 0x0000125c5a002986 */ /* 0x0003e2000c101524 */
[----:B------:R-:W-:Y:S05]  /*24d0*/  @!P1 BRA `(.L_x_40) ;  /* 0x0000000000049947 */ /* 0x000fea0003800000 */
[----:B------:R0:W5:Y:S02]  /*24e0*/  LDG.E.LTC128B.U16 R172, desc[UR36][R88.64+0x10] ;  /* 0x0000102458ac7981 */ /* 0x000164000c1e1520 */
.L_x_40:
[----:B------:R-:W-:Y:S05]  /*24f0*/  BSYNC B1 ;  /* 0x0000000000017941 */ /* 0x000fea0003800000 */
.L_x_39:
        /* <DEDUP_REMOVED lines=12> */
.L_x_42:
[----:B------:R-:W-:Y:S05]  /*25c0*/  BSYNC B1 ;  /* 0x0000000000017941 */ /* 0x000fea0003800000 */
.L_x_41:
[----:B-1---5:R-:W-:Y:S01]  /*25d0*/  HADD2.F32 R90, -RZ, R172.H0_H0 ;  /* 0x200000acff5a7230 */ /* 0x022fe20000004100 */
[----:B------:R-:W-:Y:S01]  /*25e0*/  ISETP.GT.AND P1, PT, R0, 0x10, P3 ;  /* 0x000000100000780c */ /* 0x000fe20001f24270 */
[----:B------:R-:W-:Y:S01]  /*25f0*/  @P2 IMAD.MOV.U32 R91, RZ, RZ, R169 ;  /* 0x000000ffff5b2224 */ /* 0x000fe200078e00a9 */
[----:B------:R-:W-:Y:S02]  /*2600*/  BSSY B1, `(.L_x_43) ;  /* 0x0000009000017945 */ /* 0x000fe40003800000 */
[----:B------:R-:W-:-:S04]  /*2610*/  FMUL R90, R90, R155 ;  /* 0x0000009b5a5a7220 */ /* 0x000fc80000400000 */
[----:B------:R-:W-:-:S05]  /*2620*/  FFMA R90, R95, R154, R90 ;  /* 0x0000009a5f5a7223 */ /* 0x000fca000000005a */
[----:B------:R-:W-:-:S04]  /*2630*/  F2FP.F16.F32.PACK_AB R90, RZ, R90 ;  /* 0x0000005aff5a723e */ /* 0x000fc800000000ff */
[----:B------:R-:W-:Y:S02]  /*2640*/  PRMT R92, R90, 0x7610, R92 ;  /* 0x000076105a5c7816 */ /* 0x000fe4000000005c */
[----:B------:R-:W-:-:S05]  /*2650*/  @P2 MOV R90, R168 ;  /* 0x000000a8005a2202 */ /* 0x000fca0000000f00 */
[----:B------:R1:W-:Y:S01]  /*2660*/  @P2 STG.E.U16 desc[UR36][R90.64+0x12], R92 ;  /* 0x0000125c5a002986 */ /* 0x0003e2000c101524 */
[----:B------:R-:W-:Y:S05]  /*2670*/  @!P1 BRA `(.L_x_44) ;  /* 0x0000000000049947 */ /* 0x000fea0003800000 */
[----:B------:R0:W5:Y:S02]  /*2680*/  LDG.E.LTC128B.U16 R172, desc[UR36][R160.64+0x20] ;  /* 0x00002024a0ac7981 */ /* 0x000164000c1e1520 */
.L_x_44:
[----:B------:R-:W-:Y:S05]  /*2690*/  BSYNC B1 ;  /* 0x0000000000017941 */ /* 0x000fea0003800000 */
.L_x_43:
        /* <DEDUP_REMOVED lines=12> */
.L_x_46:
[----:B------:R-:W-:Y:S05]  /*2760*/  BSYNC B1 ;  /* 0x0000000000017941 */ /* 0x000fea0003800000 */
.L_x_45:
        /* <DEDUP_REMOVED lines=12> */
.L_x_48:
[----:B------:R-:W-:Y:S05]  /*2830*/  BSYNC B1 ;  /* 0x0000000000017941 */ /* 0x000fea0003800000 */
.L_x_47:
        /* <DEDUP_REMOVED lines=12> */
.L_x_50:
[----:B------:R-:W-:Y:S05]  /*2900*/  BSYNC B1 ;  /* 0x0000000000017941 */ /* 0x000fea0003800000 */
.L_x_49:
        /* <DEDUP_REMOVED lines=12> */
.L_x_52:
[----:B------:R-:W-:Y:S05]  /*29d0*/  BSYNC B1 ;  /* 0x0000000000017941 */ /* 0x000fea0003800000 */
.L_x_51:
        /* <DEDUP_REMOVED lines=12> */
.L_x_54:
[----:B------:R-:W-:Y:S05]  /*2aa0*/  BSYNC B1 ;  /* 0x0000000000017941 */ /* 0x000fea0003800000 */
.L_x_53:
        /* <DEDUP_REMOVED lines=12> */
.L_x_56:
[----:B------:R-:W-:Y:S05]  /*2b70*/  BSYNC B1 ;  /* 0x0000000000017941 */ /* 0x000fea0003800000 */
.L_x_55:
        /* <DEDUP_REMOVED lines=12> */
.L_x_58:
[----:B------:R-:W-:Y:S05]  /*2c40*/  BSYNC B1 ;  /* 0x0000000000017941 */ /* 0x000fea0003800000 */
.L_x_57:
        /* <DEDUP_REMOVED lines=12> */
.L_x_60:
[----:B------:R-:W-:Y:S05]  /*2d10*/  BSYNC B1 ;  /* 0x0000000000017941 */ /* 0x000fea0003800000 */
.L_x_59:
        /* <DEDUP_REMOVED lines=12> */
.L_x_62:
[----:B------:R-:W-:Y:S05]  /*2de0*/  BSYNC B1 ;  /* 0x0000000000017941 */ /* 0x000fea0003800000 */
.L_x_61:
        /* <DEDUP_REMOVED lines=12> */
.L_x_64:
[----:B------:R-:W-:Y:S05]  /*2eb0*/  BSYNC B1 ;  /* 0x0000000000017941 */ /* 0x000fea0003800000 */
.L_x_63:
        /* <DEDUP_REMOVED lines=12> */
.L_x_66:
[----:B------:R-:W-:Y:S05]  /*2f80*/  BSYNC B1 ;  /* 0x0000000000017941 */ /* 0x000fea0003800000 */
.L_x_65:
        /* <DEDUP_REMOVED lines=12> */
.L_x_68:
[----:B------:R-:W-:Y:S05]  /*3050*/  BSYNC B1 ;  /* 0x0000000000017941 */ /* 0x000fea0003800000 */
.L_x_67:
        /* <DEDUP_REMOVED lines=12> */
.L_x_70:
[----:B------:R-:W-:Y:S05]  /*3120*/  BSYNC B1 ;  /* 0x0000000000017941 */ /* 0x000fea0003800000 */
.L_x_69:
        /* <DEDUP_REMOVED lines=12> */
.L_x_72:
[----:B------:R-:W-:Y:S05]  /*31f0*/  BSYNC B1 ;  /* 0x0000000000017941 */ /* 0x000fea0003800000 */
.L_x_71:
        /* <DEDUP_REMOVED lines=12> */
.L_x_74:
[----:B------:R-:W-:Y:S05]  /*32c0*/  BSYNC B1 ;  /* 0x0000000000017941 */ /* 0x000fea0003800000 */
.L_x_73:
        /* <DEDUP_REMOVED lines=12> */
.L_x_76:
[----:B------:R-:W-:Y:S05]  /*3390*/  BSYNC B1 ;  /* 0x0000000000017941 */ /* 0x000fea0003800000 */
.L_x_75:
        /* <DEDUP_REMOVED lines=12> */
.L_x_78:
[----:B------:R-:W-:Y:S05]  /*3460*/  BSYNC B1 ;  /* 0x0000000000017941 */ /* 0x000fea0003800000 */
.L_x_77:
        /* <DEDUP_REMOVED lines=12> */
.L_x_80:
[----:B------:R-:W-:Y:S05]  /*3530*/  BSYNC B1 ;  /* 0x0000000000017941 */ /* 0x000fea0003800000 */
.L_x_79:
        /* <DEDUP_REMOVED lines=12> */
.L_x_82:
[----:B------:R-:W-:Y:S05]  /*3600*/  BSYNC B1 ;  /* 0x0000000000017941 */ /* 0x000fea0003800000 */
.L_x_81:
        /* <DEDUP_REMOVED lines=12> */
.L_x_84:
[----:B------:R-:W-:Y:S05]  /*36d0*/  BSYNC B1 ;  /* 0x0000000000017941 */ /* 0x000fea0003800000 */
.L_x_83:
        /* <DEDUP_REMOVED lines=12> */
.L_x_86:
[----:B------:R-:W-:Y:S05]  /*37a0*/  BSYNC B1 ;  /* 0x0000000000017941 */ /* 0x000fea0003800000 */
.L_x_85:
        /* <DEDUP_REMOVED lines=12> */
.L_x_88:
[----:B------:R-:W-:Y:S05]  /*3870*/  BSYNC B1 ;  /* 0x0000000000017941 */ /* 0x000fea0003800000 */
.L_x_87:
        /* <DEDUP_REMOVED lines=12> */
.L_x_90:
[----:B------:R-:W-:Y:S05]  /*3940*/  BSYNC B1 ;  /* 0x0000000000017941 */ /* 0x000fea0003800000 */
.L_x_89:
        /* <DEDUP_REMOVED lines=12> */
.L_x_92:
[----:B------:R-:W-:Y:S05]  /*3a10*/  BSYNC B1 ;  /* 0x0000000000017941 */ /* 0x000fea0003800000 */
.L_x_91:
        /* <DEDUP_REMOVED lines=12> */
.L_x_94:
[----:B------:R-:W-:Y:S05]  /*3ae0*/  BSYNC B1 ;  /* 0x0000000000017941 */ /* 0x000fea0003800000 */
.L_x_93:
        /* <DEDUP_REMOVED lines=12> */
.L_x_96:
[----:B------:R-:W-:Y:S05]  /*3bb0*/  BSYNC B1 ;  /* 0x0000000000017941 */ /* 0x000fea0003800000 */
.L_x_95:
        /* <DEDUP_REMOVED lines=12> */
.L_x_98:
[----:B------:R-:W-:Y:S05]  /*3c80*/  BSYNC B1 ;  /* 0x0000000000017941 */ /* 0x000fea0003800000 */
.L_x_97:
        /* <DEDUP_REMOVED lines=12> */
.L_x_100:
[----:B------:R-:W-:Y:S05]  /*3d50*/  BSYNC B1 ;  /* 0x0000000000017941 */ /* 0x000fea0003800000 */
.L_x_99:
        /* <DEDUP_REMOVED lines=12> */
.L_x_102:
[----:B------:R-:W-:Y:S05]  /*3e20*/  BSYNC B1 ;  /* 0x0000000000017941 */ /* 0x000fea0003800000 */
.L_x_101:
        /* <DEDUP_REMOVED lines=12> */
.L_x_104:
[----:B------:R-:W-:Y:S05]  /*3ef0*/  BSYNC B1 ;  /* 0x0000000000017941 */ /* 0x000fea0003800000 */
.L_x_103:
        /* <DEDUP_REMOVED lines=12> */
.L_x_106:
[----:B------:R-:W-:Y:S05]  /*3fc0*/  BSYNC B1 ;  /* 0x0000000000017941 */ /* 0x000fea0003800000 */
.L_x_105:
        /* <DEDUP_REMOVED lines=12> */
.L_x_108:
[----:B------:R-:W-:Y:S05]  /*4090*/  BSYNC B1 ;  /* 0x0000000000017941 */ /* 0x000fea0003800000 */
.L_x_107:
        /* <DEDUP_REMOVED lines=12> */
.L_x_110:
[----:B------:R-:W-:Y:S05]  /*4160*/  BSYNC B1 ;  /* 0x0000000000017941 */ /* 0x000fea0003800000 */
.L_x_109:
        /* <DEDUP_REMOVED lines=12> */
.L_x_112:
[----:B------:R-:W-:Y:S05]  /*4230*/  BSYNC B1 ;  /* 0x0000000000017941 */ /* 0x000fea0003800000 */
.L_x_111:
        /* <DEDUP_REMOVED lines=12> */
.L_x_114:
[----:B------:R-:W-:Y:S05]  /*4300*/  BSYNC B1 ;  /* 0x0000000000017941 */ /* 0x000fea0003800000 */
.L_x_113:
        /* <DEDUP_REMOVED lines=12> */
.L_x_116:
[----:B------:R-:W-:Y:S05]  /*43d0*/  BSYNC B1 ;  /* 0x0000000000017941 */ /* 0x000fea0003800000 */
.L_x_115:
        /* <DEDUP_REMOVED lines=12> */
.L_x_118:
[----:B------:R-:W-:Y:S05]  /*44a0*/  BSYNC B1 ;  /* 0x0000000000017941 */ /* 0x000fea0003800000 */
.L_x_117:
        /* <DEDUP_REMOVED lines=12> */
.L_x_120:
[----:B------:R-:W-:Y:S05]  /*4570*/  BSYNC B1 ;  /* 0x0000000000017941 */ /* 0x000fea0003800000 */
.L_x_119:
        /* <DEDUP_REMOVED lines=12> */
.L_x_122:
[----:B------:R-:W-:Y:S05]  /*4640*/  BSYNC B1 ;  /* 0x0000000000017941 */ /* 0x000fea0003800000 */
.L_x_121:
        /* <DEDUP_REMOVED lines=12> */
.L_x_124:
[----:B------:R-:W-:Y:S05]  /*4710*/  BSYNC B1 ;  /* 0x0000000000017941 */ /* 0x000fea0003800000 */
.L_x_123:
        /* <DEDUP_REMOVED lines=12> */
.L_x_126:
[----:B------:R-:W-:Y:S05]  /*47e0*/  BSYNC B1 ;  /* 0x0000000000017941 */ /* 0x000fea0003800000 */
.L_x_125:
        /* <DEDUP_REMOVED lines=12> */
.L_x_128:
[----:B------:R-:W-:Y:S05]  /*48b0*/  BSYNC B1 ;  /* 0x0000000000017941 */ /* 0x000fea0003800000 */
.L_x_127:
        /* <DEDUP_REMOVED lines=12> */
.L_x_130:
[----:B------:R-:W-:Y:S05]  /*4980*/  BSYNC B1 ;  /* 0x0000000000017941 */ /* 0x000fea0003800000 */
.L_x_129:
        /* <DEDUP_REMOVED lines=12> */
.L_x_132:
[----:B------:R-:W-:Y:S05]  /*4a50*/  BSYNC B1 ;  /* 0x0000000000017941 */ /* 0x000fea0003800000 */
.L_x_131:
        /* <DEDUP_REMOVED lines=12> */
.L_x_134:
[----:B------:R-:W-:Y:S05]  /*4b20*/  BSYNC B1 ;  /* 0x0000000000017941 */ /* 0x000fea0003800000 */
.L_x_133:
        /* <DEDUP_REMOVED lines=12> */
.L_x_136:
[----:B------:R-:W-:Y:S05]  /*4bf0*/  BSYNC B1 ;  /* 0x0000000000017941 */ /* 0x000fea0003800000 */
.L_x_135:
        /* <DEDUP_REMOVED lines=12> */
.L_x_138:
[----:B------:R-:W-:Y:S05]  /*4cc0*/  BSYNC B1 ;  /* 0x0000000000017941 */ /* 0x000fea0003800000 */
.L_x_137:
        /* <DEDUP_REMOVED lines=12> */
.L_x_140:
[----:B------:R-:W-:Y:S05]  /*4d90*/  BSYNC B1 ;  /* 0x0000000000017941 */ /* 0x000fea0003800000 */
.L_x_139:
        /* <DEDUP_REMOVED lines=12> */
.L_x_142:
[----:B------:R-:W-:Y:S05]  /*4e60*/  BSYNC B1 ;  /* 0x0000000000017941 */ /* 0x000fea0003800000 */
.L_x_141:
        /* <DEDUP_REMOVED lines=12> */
.L_x_144:
[----:B------:R-:W-:Y:S05]  /*4f30*/  BSYNC B1 ;  /* 0x0000000000017941 */ /* 0x000fea0003800000 */
.L_x_143:
        /* <DEDUP_REMOVED lines=12> */
.L_x_146:
[----:B------:R-:W-:Y:S05]  /*5000*/  BSYNC B1 ;  /* 0x0000000000017941 */ /* 0x000fea0003800000 */
.L_x_145:
        /* <DEDUP_REMOVED lines=12> */
.L_x_148:
[----:B------:R-:W-:Y:S05]  /*50d0*/  BSYNC B1 ;  /* 0x0000000000017941 */ /* 0x000fea0003800000 */
.L_x_147:
        /* <DEDUP_REMOVED lines=12> */
.L_x_150:
[----:B------:R-:W-:Y:S05]  /*51a0*/  BSYNC B1 ;  /* 0x0000000000017941 */ /* 0x000fea0003800000 */
.L_x_149:
        /* <DEDUP_REMOVED lines=12> */
.L_x_152:
[----:B------:R-:W-:Y:S05]  /*5270*/  BSYNC B1 ;  /* 0x0000000000017941 */ /* 0x000fea0003800000 */
.L_x_151:
[----:B-----5:R-:W-:Y:S01]  /*5280*/  HADD2.F32 R8, -RZ, R172.H0_H0 ;  /* 0x200000acff087230 */ /* 0x020fe20000004100 */
[----:B------:R-:W-:Y:S01]  /*5290*/  ISETP.GT.AND P1, PT, R0, 0x79, P0 ;  /* 0x000000790000780c */ /* 0x000fe20000724270 */
[----:B------:R-:W-:Y:S01]  /*52a0*/  BSSY B1, `(.L_x_153) ;  /* 0x000000c000017945 */ /* 0x000fe20003800000 */
[----:B------:R-:W-:Y:S02]  /*52b0*/  IADD3 R153, P0, R153, 0x80, RZ ;  /* 0x0000008099997810 */ /* 0x000fe40007f1e0ff */
[----:B-1----:R-:W-:Y:S01]  /*52c0*/  FMUL R91, R8, R155 ;  /* 0x0000009b085b7220 */ /* 0x002fe20000400000 */
[----:B------:R-:W-:-:S03]  /*52d0*/  @P2 IMAD.MOV.U32 R8, RZ, RZ, R168 ;  /* 0x000000ffff082224 */ /* 0x000fc600078e00a8 */
[----:B------:R-:W-:-:S05]  /*52e0*/  FFMA R91, R150, R154, R91 ;  /* 0x0000009a965b7223 */ /* 0x000fca000000005b */
[----:B------:R-:W-:-:S04]  /*52f0*/  F2FP.F16.F32.PACK_AB R91, RZ, R91 ;  /* 0x0000005bff5b723e */ /* 0x000fc800000000ff */
[----:B------:R-:W-:Y:S01]  /*5300*/  PRMT R90, R91, 0x7610, R90 ;  /* 0x000076105b5a7816 */ /* 0x000fe2000000005a */
[----:B------:R-:W-:Y:S01]  /*5310*/  IMAD.X R91, RZ, RZ, R9, P0 ;  /* 0x000000ffff5b7224 */ /* 0x000fe200000e0609 */
[----:B------:R-:W-:-:S05]  /*5320*/  @P2 MOV R9, R169 ;  /* 0x000000a900092202 */ /* 0x000fca0000000f00 */
[----:B------:R1:W-:Y:S01]  /*5330*/  @P2 STG.E.U16 desc[UR36][R8.64+0xf0], R90 ;  /* 0x0000f05a08002986 */ /* 0x0003e2000c101524 */
[----:B------:R-:W-:Y:S05]  /*5340*/  @!P1 BRA `(.L_x_154) ;  /* 0x0000000000049947 */ /* 0x000fea0003800000 */
[----:B------:R0:W5:Y:S02]  /*5350*/  LDG.E.LTC128B.U16 R172, desc[UR36][R88.64+0xf2] ;  /* 0x0000f22458ac7981 */ /* 0x000164000c1e1520 */
.L_x_154:
[----:B------:R-:W-:Y:S05]  /*5360*/  BSYNC B1 ;  /* 0x0000000000017941 */ /* 0x000fea0003800000 */
.L_x_153:
[----:B-1---5:R-:W-:Y:S01]  /*5370*/  HADD2.F32 R8, -RZ, R172.H0_H0 ;  /* 0x200000acff087230 */ /* 0x022fe20000004100 */
[----:B------:R-:W-:Y:S01]  /*5380*/  ISETP.GT.AND P0, PT, R3, 0x80, PT ;  /* 0x000000800300780c */ /* 0x000fe20003f04270 */
[----:B------:R-:W-:-:S03]  /*5390*/  IMAD R90, R91, R14, RZ ;  /* 0x0000000e5b5a7224 */ /* 0x000fc600078e02ff */
[----:B0-2---:R-:W-:Y:S01]  /*53a0*/  FMUL R88, R8, R155 ;  /* 0x0000009b08587220 */ /* 0x005fe20000400000 */
[C---:B------:R-:W-:Y:S01]  /*53b0*/  IMAD R97, R153.reuse, R15, R90 ;  /* 0x0000000f99617224 */ /* 0x040fe200078e025a */
[----:B------:R-:W-:Y:S01]  /*53c0*/  ISETP.GT.AND P3, PT, R0, RZ, P0 ;  /* 0x000000ff0000720c */ /* 0x000fe20000764270 */
[----:B------:R-:W-:-:S04]  /*53d0*/  IMAD.WIDE.U32 R8, R153, R14, R156 ;  /* 0x0000000e99087225 */ /* 0x000fc800078e009c */
[----:B------:R-:W-:Y:S01]  /*53e0*/  FFMA R151, R151, R154, R88 ;  /* 0x0000009a97977223 */ /* 0x000fe20000000058 */
[----:B------:R-:W-:Y:S01]  /*53f0*/  IMAD.IADD R9, R9, 0x1, R97 ;  /* 0x0000000109097824 */ /* 0x000fe200078e0261 */
[----:B------:R-:W-:-:S03]  /*5400*/  LEA R88, P2, R8, R10, 0x1 ;  /* 0x0000000a08587211 */ /* 0x000fc600078408ff */
[----:B------:R-:W-:Y:S02]  /*5410*/  F2FP.F16.F32.PACK_AB R151, RZ, R151 ;  /* 0x00000097ff97723e */ /* 0x000fe400000000ff */
[----:B------:R-:W-:-:S03]  /*5420*/  LEA.HI.X R89, R8, R11, R9, 0x1, P2 ;  /* 0x0000000b08597211 */ /* 0x000fc600010f0c09 */
[----:B------:R0:W-:Y:S04]  /*5430*/  @P1 STG.E.U16 desc[UR36][R168.64+0xf2], R151 ;  /* 0x0000f297a8001986 */ /* 0x0001e8000c101524 */
[----:B------:R-:W2:Y:S01]  /*5440*/  @P3 LDG.E.LTC128B.U16 R172, desc[UR36][R88.64] ;  /* 0x0000002458ac3981 */ /* 0x000ea2000c1e1520 */
[----:B------:R-:W-:Y:S01]  /*5450*/  IMAD.WIDE.U32 R8, R153, R14, R6 ;  /* 0x0000000e99087225 */ /* 0x000fe200078e0006 */
[----:B------:R-:W-:Y:S01]  /*5460*/  SHF.L.U64.HI R95, R4, 0x8, R5 ;  /* 0x00000008045f7819 */ /* 0x000fe20000010205 */
[----:B------:R-:W-:Y:S01]  /*5470*/  BSSY B1, `(.L_x_155) ;  /* 0x0000011000017945 */ /* 0x000fe20003800000 */
[----:B------:R-:W-:Y:S01]  /*5480*/  ISETP.GT.AND P2, PT, R0, 0x1, P0 ;  /* 0x000000010000780c */ /* 0x000fe20000744270 */
[----:B------:R-:W-:Y:S02]  /*5490*/  IMAD.IADD R9, R97, 0x1, R9 ;  /* 0x0000000161097824 */ /* 0x000fe400078e0209 */
[----:B------:R-:W-:-:S02]  /*54a0*/  IMAD.SHL.U32 R93, R4, 0x100, RZ ;  /* 0x00000100045d7824 */ /* 0x000fc400078e00ff */
[----:B--2---:R-:W-:-:S05]  /*54b0*/  HADD2.F32 R90, -RZ, R172.H0_H0 ;  /* 0x200000acff5a7230 */ /* 0x004fca0000004100 */
[----:B------:R-:W-:Y:S01]  /*54c0*/  FMUL R15, R90, R155 ;  /* 0x0000009b5a0f7220 */ /* 0x000fe20000400000 */
[----:B------:R-:W-:Y:S01]  /*54d0*/  IMAD.WIDE.U32 R90, R23, R12, R8 ;  /* 0x0000000c175a7225 */ /* 0x000fe200078e0008 */
[----:B------:R-:W-:-:S03]  /*54e0*/  IADD3 R8, P1, R93, R158, RZ ;  /* 0x0000009e5d087210 */ /* 0x000fc60007f3e0ff */
[----:B------:R-:W-:Y:S01]  /*54f0*/  FFMA R15, R24, R154, R15 ;  /* 0x0000009a180f7223 */ /* 0x000fe2000000000f */
[----:B------:R-:W-:Y:S01]  /*5500*/  IMAD.IADD R5, R13, 0x1, R91 ;  /* 0x000000010d057824 */ /* 0x000fe200078e025b */
[C---:B------:R-:W-:Y:S01]  /*5510*/  LEA R4, P4, R90.reuse, R10, 0x1 ;  /* 0x0000000a5a047211 */ /* 0x040fe200078808ff */
[----:B------:R-:W-:Y:S02]  /*5520*/  IMAD.X R9, R95, 0x1, R159, P1 ;  /* 0x000000015f097824 */ /* 0x000fe400008e069f */
[----:B------:R-:W-:Y:S02]  /*5530*/  F2FP.F16.F32.PACK_AB R15, RZ, R15 ;  /* 0x0000000fff0f723e */ /* 0x000fe400000000ff */
[----:B------:R-:W-:-:S03]  /*5540*/  LEA.HI.X R5, R90, R11, R5, 0x1, P4 ;  /* 0x0000000b5a057211 */ /* 0x000fc600020f0c05 */
[----:B------:R0:W-:Y:S01]  /*5550*/  @P3 STG.E.U16 desc[UR36][R8.64], R15 ;  /* 0x0000000f08003986 */ /* 0x0001e2000c101524 */
[----:B------:R-:W-:Y:S05]  /*5560*/  @!P2 BRA `(.L_x_156) ;  /* 0x000000000004a947 */ /* 0x000fea0003800000 */
[----:B------:R1:W5:Y:S02]  /*5570*/  LDG.E.LTC128B.U16 R172, desc[UR36][R4.64+0x2] ;  /* 0x0000022404ac7981 */ /* 0x000364000c1e1520 */
.L_x_156:
[----:B------:R-:W-:Y:S05]  /*5580*/  BSYNC B1 ;  /* 0x0000000000017941 */ /* 0x000fea0003800000 */
.L_x_155:
[----:B-----5:R-:W-:Y:S01]  /*5590*/  HADD2.F32 R24, -RZ, R172.H0_H0 ;  /* 0x200000acff187230 */ /* 0x020fe20000004100 */
[----:B------:R-:W-:Y:S01]  /*55a0*/  ISETP.GT.AND P1, PT, R3, 0x88, PT ;  /* 0x000000880300780c */ /* 0x000fe20003f24270 */
[----:B0-----:R-:W-:Y:S01]  /*55b0*/  IMAD.WIDE.U32 R14, R153, R14, R162 ;  /* 0x0000000e990e7225 */ /* 0x001fe200078e00a2 */
[----:B------:R-:W-:Y:S03]  /*55c0*/  BSSY B1, `(.L_x_157) ;  /* 0x000000e000017945 */ /* 0x000fe60003800000 */
[----:B------:R-:W-:Y:S01]  /*55d0*/  FMUL R24, R24, R155 ;  /* 0x0000009b18187220 */ /* 0x000fe20000400000 */
[----:B------:R-:W-:Y:S01]  /*55e0*/  ISETP.GT.AND P3, PT, R0, RZ, P1 ;  /* 0x000000ff0000720c */ /* 0x000fe20000f64270 */
[----:B------:R-:W-:Y:S01]  /*55f0*/  IMAD.IADD R97, R97, 0x1, R15 ;  /* 0x0000000161617824 */ /* 0x000fe200078e020f */
[----:B------:R-:W-:Y:S01]  /*5600*/  IADD3 R21, P5, R20, R14, RZ ;  /* 0x0000000e14157210 */ /* 0x000fe20007fbe0ff */
[----:B------:R-:W-:Y:S01]  /*5610*/  FFMA R24, R25, R154, R24 ;  /* 0x0000009a19187223 */ /* 0x000fe20000000018 */
[----:B------:R-:W-:-:S03]  /*5620*/  IADD3 R20, P4, R6, R14, RZ ;  /* 0x0000000e06147210 */ /* 0x000fc60007f9e0ff */
[----:B------:R-:W-:Y:S01]  /*5630*/  IMAD.X R156, R97, 0x1, R157, P5 ;  /* 0x00000001619c7824 */ /* 0x000fe200028e069d */
[----:B------:R-:W-:Y:S02]  /*5640*/  F2FP.F16.F32.PACK_AB R24, RZ, R24 ;  /* 0x00000018ff18723e */ /* 0x000fe400000000ff */
[----:B------:R-:W-:-:S03]  /*5650*/  LEA R14, P5, R21, R10, 0x1 ;  /* 0x0000000a150e7211 */ /* 0x000fc600078a08ff */
[----:B------:R0:W-:Y:S01]  /*5660*/  @P2 STG.E.U16 desc[UR36][R8.64+0x2], R24 ;  /* 0x0000021808002986 */ /* 0x0001e2000c101524 */
[----:B------:R-:W-:Y:S01]  /*5670*/  LEA.HI.X R15, R21, R11, R156, 0x1, P5 ;  /* 0x0000000b150f7211 */ /* 0x000fe200028f0c9c */
[----:B------:R-:W-:Y:S08]  /*5680*/  @!P3 BRA `(.L_x_158) ;  /* 0x000000000004b947 */ /* 0x000ff00003800000 */
[----:B------:R2:W5:Y:S02]  /*5690*/  LDG.E.LTC128B.U16 R172, desc[UR36][R14.64] ;  /* 0x000000240eac7981 */ /* 0x000564000c1e1520 */
.L_x_158:
[----:B------:R-:W-:Y:S05]  /*56a0*/  BSYNC B1 ;  /* 0x0000000000017941 */ /* 0x000fea0003800000 */
.L_x_157:
[----:B-----5:R-:W-:Y:S01]  /*56b0*/  HADD2.F32 R6, -RZ, R172.H0_H0 ;  /* 0x200000acff067230 */ /* 0x020fe20000004100 */
[----:B------:R-:W-:Y:S01]  /*56c0*/  IADD3.X R21, R7, R97, RZ, P4, !PT ;  /* 0x0000006107157210 */ /* 0x000fe200027fe4ff */
[----:B------:R-:W-:Y:S01]  /*56d0*/  BSSY B1, `(.L_x_159) ;  /* 0x000000e000017945 */ /* 0x000fe20003800000 */
[----:B------:R-:W-:Y:S02]  /*56e0*/  ISETP.GT.AND P2, PT, R0, 0x1, P1 ;  /* 0x000000010000780c */ /* 0x000fe40000f44270 */
[----:B------:R-:W-:Y:S01]  /*56f0*/  FMUL R3, R6, R155 ;  /* 0x0000009b06037220 */ /* 0x000fe20000400000 */
[----:B------:R-:W-:Y:S01]  /*5700*/  IADD3 R6, P4, R8, R165, RZ ;  /* 0x000000a508067210 */ /* 0x000fe20007f9e0ff */
[----:B--2---:R-:W-:-:S04]  /*5710*/  IMAD.WIDE.U32 R14, R23, R12, R20 ;  /* 0x0000000c170e7225 */ /* 0x004fc800078e0014 */
[----:B------:R-:W-:Y:S01]  /*5720*/  FFMA R3, R26, R154, R3 ;  /* 0x0000009a1a037223 */ /* 0x000fe20000000003 */
[----:B------:R-:W-:Y:S01]  /*5730*/  IMAD.X R7, R9, 0x1, R167, P4 ;  /* 0x0000000109077824 */ /* 0x000fe200020e06a7 */
[----:B------:R-:W-:Y:S01]  /*5740*/  LEA R10, P5, R14, R10, 0x1 ;  /* 0x0000000a0e0a7211 */ /* 0x000fe200078a08ff */
[----:B------:R-:W-:Y:S02]  /*5750*/  IMAD.IADD R13, R13, 0x1, R15 ;  /* 0x000000010d0d7824 */ /* 0x000fe400078e020f */
[----:B------:R-:W-:-:S03]  /*5760*/  F2FP.F16.F32.PACK_AB R3, RZ, R3 ;  /* 0x00000003ff03723e */ /* 0x000fc600000000ff */
[----:B------:R-:W-:Y:S02]  /*5770*/  LEA.HI.X R11, R14, R11, R13, 0x1, P5 ;  /* 0x0000000b0e0b7211 */ /* 0x000fe400028f0c0d */
[----:B------:R2:W-:Y:S01]  /*5780*/  @P3 STG.E.U16 desc[UR36][R6.64], R3 ;  /* 0x0000000306003986 */ /* 0x0005e2000c101524 */
[----:B------:R-:W-:Y:S05]  /*5790*/  @!P2 BRA `(.L_x_160) ;  /* 0x000000000004a947 */ /* 0x000fea0003800000 */
[----:B------:R0:W5:Y:S02]  /*57a0*/  LDG.E.LTC128B.U16 R172, desc[UR36][R10.64+0x2] ;  /* 0x000002240aac7981 */ /* 0x000164000c1e1520 */
.L_x_160:
[----:B------:R-:W-:Y:S05]  /*57b0*/  BSYNC B1 ;  /* 0x0000000000017941 */ /* 0x000fea0003800000 */
.L_x_159:
[----:B-----5:R-:W-:Y:S01]  /*57c0*/  HADD2.F32 R12, -RZ, R172.H0_H0 ;  /* 0x200000acff0c7230 */ /* 0x020fe20000004100 */
[----:B------:R-:W-:Y:S01]  /*57d0*/  ISETP.GT.AND P3, PT, R0, 0x8, P0 ;  /* 0x000000080000780c */ /* 0x000fe20000764270 */
[----:B------:R-:W-:Y:S03]  /*57e0*/  BSSY B1, `(.L_x_161) ;  /* 0x0000007000017945 */ /* 0x000fe60003800000 */
[----:B------:R-:W-:-:S04]  /*57f0*/  FMUL R12, R12, R155 ;  /* 0x0000009b0c0c7220 */ /* 0x000fc80000400000 */
[----:B------:R-:W-:-:S05]  /*5800*/  FFMA R12, R27, R154, R12 ;  /* 0x0000009a1b0c7223 */ /* 0x000fca000000000c */
[----:B------:R-:W-:-:S05]  /*5810*/  F2FP.F16.F32.PACK_AB R12, RZ, R12 ;  /* 0x0000000cff0c723e */ /* 0x000fca00000000ff */
[----:B------:R0:W-:Y:S01]  /*5820*/  @P2 STG.E.U16 desc[UR36][R6.64+0x2], R12 ;  /* 0x0000020c06002986 */ /* 0x0001e2000c101524 */
[----:B------:R-:W-:Y:S05]  /*5830*/  @!P3 BRA `(.L_x_162) ;  /* 0x000000000004b947 */ /* 0x000fea0003800000 */
[----:B------:R0:W5:Y:S02]  /*5840*/  LDG.E.LTC128B.U16 R172, desc[UR36][R4.64+0x10] ;  /* 0x0000102404ac7981 */ /* 0x000164000c1e1520 */
.L_x_162:
[----:B------:R-:W-:Y:S05]  /*5850*/  BSYNC B1 ;  /* 0x0000000000017941 */ /* 0x000fea0003800000 */
.L_x_161:
[----:B0-2--5:R-:W-:Y:S01]  /*5860*/  HADD2.F32 R6, -RZ, R172.H0_H0 ;  /* 0x200000acff067230 */ /* 0x025fe20000004100 */
[----:B------:R-:W-:Y:S01]  /*5870*/  ISETP.GT.AND P2, PT, R0, 0x9, P0 ;  /* 0x000000090000780c */ /* 0x000fe20000744270 */
[----:B------:R-:W-:Y:S01]  /*5880*/  IMAD.MOV.U32 R7, RZ, RZ, R9 ;  /* 0x000000ffff077224 */ /* 0x000fe200078e0009 */
[----:B------:R-:W-:Y:S02]  /*5890*/  BSSY B1, `(.L_x_163) ;  /* 0x0000008000017945 */ /* 0x000fe40003800000 */
[----:B------:R-:W-:Y:S01]  /*58a0*/  FMUL R3, R6, R155 ;  /* 0x0000009b06037220 */ /* 0x000fe20000400000 */
[----:B------:R-:W-:-:S03]  /*58b0*/  IMAD.MOV.U32 R6, RZ, RZ, R8 ;  /* 0x000000ffff067224 */ /* 0x000fc600078e0008 */
[----:B------:R-:W-:-:S05]  /*58c0*/  FFMA R3, R28, R154, R3 ;  /* 0x0000009a1c037223 */ /* 0x000fca0000000003 */
[----:B------:R-:W-:-:S05]  /*58d0*/  F2FP.F16.F32.PACK_AB R3, RZ, R3 ;  /* 0x00000003ff03723e */ /* 0x000fca00000000ff */
[----:B------:R0:W-:Y:S01]  /*58e0*/  @P3 STG.E.U16 desc[UR36][R6.64+0x10], R3 ;  /* 0x0000100306003986 */ /* 0x0001e2000c101524 */
[----:B------:R-:W-:Y:S05]  /*58f0*/  @!P2 BRA `(.L_x_164) ;  /* 0x000000000004a947 */ /* 0x000fea0003800000 */
[----:B------:R2:W5:Y:S02]  /*5900*/  LDG.E.LTC128B.U16 R172, desc[UR36][R4.64+0x12] ;  /* 0x0000122404ac7981 */ /* 0x000564000c1e1520 */
.L_x_164:
[----:B------:R-:W-:Y:S05]  /*5910*/  BSYNC B1 ;  /* 0x0000000000017941 */ /* 0x000fea0003800000 */
.L_x_163:
        /* <DEDUP_REMOVED lines=9> */
.L_x_166:
[----:B------:R-:W-:Y:S05]  /*59b0*/  BSYNC B1 ;  /* 0x0000000000017941 */ /* 0x000fea0003800000 */
.L_x_165:
[----:B0----5:R-:W-:Y:S01]  /*59c0*/  HADD2.F32 R12, -RZ, R172.H0_H0 ;  /* 0x200000acff0c7230 */ /* 0x021fe20000004100 */
[----:B------:R-:W-:Y:S01]  /*59d0*/  IADD3 R8, P3, R165, R8, RZ ;  /* 0x00000008a5087210 */ /* 0x000fe20007f7e0ff */
[----:B------:R-:W-:Y:S01]  /*59e0*/  BSSY B1, `(.L_x_167) ;  /* 0x0000009000017945 */ /* 0x000fe20003800000 */
[----:B------:R-:W-:Y:S02]  /*59f0*/  ISETP.GT.AND P2, PT, R0, 0x9, P1 ;  /* 0x000000090000780c */ /* 0x000fe40000f44270 */
[----:B------:R-:W-:Y:S01]  /*5a00*/  FMUL R3, R12, R155 ;  /* 0x0000009b0c037220 */ /* 0x000fe20000400000 */
[----:B------:R-:W-:-:S03]  /*5a10*/  IMAD.X R9, R167, 0x1, R9, P3 ;  /* 0x00000001a7097824 */ /* 0x000fc600018e0609 */
[----:B------:R-:W-:-:S05]  /*5a20*/  FFMA R3, R30, R154, R3 ;  /* 0x0000009a1e037223 */ /* 0x000fca0000000003 */
[----:B------:R-:W-:-:S05]  /*5a30*/  F2FP.F16.F32.PACK_AB R3, RZ, R3 ;  /* 0x00000003ff03723e */ /* 0x000fca00000000ff */
[----:B------:R0:W-:Y:S01]  /*5a40*/  @P4 STG.E.U16 desc[UR36][R8.64+0x10], R3 ;  /* 0x0000100308004986 */ /* 0x0001e2000c101524 */
[----:B------:R-:W-:Y:S05]  /*5a50*/  @!P2 BRA `(.L_x_168) ;  /* 0x000000000004a947 */ /* 0x000fea0003800000 */
[----:B------:R0:W5:Y:S02]  /*5a60*/  LDG.E.LTC128B.U16 R172, desc[UR36][R10.64+0x12] ;  /* 0x000012240aac7981 */ /* 0x000164000c1e1520 */
.L_x_168:
[----:B------:R-:W-:Y:S05]  /*5a70*/  BSYNC B1 ;  /* 0x0000000000017941 */ /* 0x000fea0003800000 */
.L_x_167:
[----:B0----5:R-:W-:Y:S01]  /*5a80*/  HADD2.F32 R8, -RZ, R172.H0_H0 ;  /* 0x200000acff087230 */ /* 0x021fe20000004100 */
[----:B------:R-:W-:Y:S01]  /*5a90*/  ISETP.GT.AND P3, PT, R0, 0x10, P0 ;  /* 0x000000100000780c */ /* 0x000fe20000764270 */
[----:B------:R-:W-:Y:S03]  /*5aa0*/  BSSY B1, `(.L_x_169) ;  /* 0x0000009000017945 */ /* 0x000fe60003800000 */
[----:B------:R-:W-:-:S04]  /*5ab0*/  FMUL R8, R8, R155 ;  /* 0x0000009b08087220 */ /* 0x000fc80000400000 */
[----:B------:R-:W-:Y:S01]  /*5ac0*/  FFMA R31, R31, R154, R8 ;  /* 0x0000009a1f1f7223 */ /* 0x000fe20000000008 */
[----:B------:R-:W-:-:S04]  /*5ad0*/  IADD3 R8, P4, P5, R165, R158, R93 ;  /* 0x0000009ea5087210 */ /* 0x000fc80007d9e05d */
[----:B------:R-:W-:Y:S02]  /*5ae0*/  F2FP.F16.F32.PACK_AB R31, RZ, R31 ;  /* 0x0000001fff1f723e */ /* 0x000fe400000000ff */
[----:B------:R-:W-:-:S05]  /*5af0*/  IADD3.X R9, R167, R159, R95, P4, P5 ;  /* 0x0000009fa7097210 */ /* 0x000fca00027ea45f */
[----:B------:R0:W-:Y:S01]  /*5b00*/  @P2 STG.E.U16 desc[UR36][R8.64+0x12], R31 ;  /* 0x0000121f08002986 */ /* 0x0001e2000c101524 */
[----:B------:R-:W-:Y:S05]  /*5b10*/  @!P3 BRA `(.L_x_170) ;  /* 0x000000000004b947 */ /* 0x000fea0003800000 */
[----:B------:R0:W5:Y:S02]  /*5b20*/  LDG.E.LTC128B.U16 R172, desc[UR36][R4.64+0x20] ;  /* 0x0000202404ac7981 */ /* 0x000164000c1e1520 */
.L_x_170:
[----:B------:R-:W-:Y:S05]  /*5b30*/  BSYNC B1 ;  /* 0x0000000000017941 */ /* 0x000fea0003800000 */
.L_x_169:
        /* <DEDUP_REMOVED lines=9> */
.L_x_172:
[----:B------:R-:W-:Y:S05]  /*5bd0*/  BSYNC B1 ;  /* 0x0000000000017941 */ /* 0x000fea0003800000 */
.L_x_171:
        /* <DEDUP_REMOVED lines=9> */
.L_x_174:
[----:B------:R-:W-:Y:S05]  /*5c70*/  BSYNC B1 ;  /* 0x0000000000017941 */ /* 0x000fea0003800000 */
.L_x_173:
[----:B0----5:R-:W-:Y:S01]  /*5c80*/  HADD2.F32 R12, -RZ, R172.H0_H0 ;  /* 0x200000acff0c7230 */ /* 0x021fe20000004100 */
        /* <DEDUP_REMOVED lines=8> */
.L_x_176:
[----:B------:R-:W-:Y:S05]  /*5d10*/  BSYNC B1 ;  /* 0x0000000000017941 */ /* 0x000fea0003800000 */
.L_x_175:
        /* <DEDUP_REMOVED lines=9> */
.L_x_178:
[----:B------:R-:W-:Y:S05]  /*5db0*/  BSYNC B1 ;  /* 0x0000000000017941 */ /* 0x000fea0003800000 */
.L_x_177:
        /* <DEDUP_REMOVED lines=9> */
.L_x_180:
[----:B------:R-:W-:Y:S05]  /*5e50*/  BSYNC B1 ;  /* 0x0000000000017941 */ /* 0x000fea0003800000 */
.L_x_179:
        /* <DEDUP_REMOVED lines=9> */
.L_x_182:
[----:B------:R-:W-:Y:S05]  /*5ef0*/  BSYNC B1 ;  /* 0x0000000000017941 */ /* 0x000fea0003800000 */
.L_x_181:
        /* <DEDUP_REMOVED lines=9> */
.L_x_184:
[----:B------:R-:W-:Y:S05]  /*5f90*/  BSYNC B1 ;  /* 0x0000000000017941 */ /* 0x000fea0003800000 */
.L_x_183:
        /* <DEDUP_REMOVED lines=9> */
.L_x_186:
[----:B------:R-:W-:Y:S05]  /*6030*/  BSYNC B1 ;  /* 0x0000000000017941 */ /* 0x000fea0003800000 */
.L_x_185:
        /* <DEDUP_REMOVED lines=9> */
.L_x_188:
[----:B------:R-:W-:Y:S05]  /*60d0*/  BSYNC B1 ;  /* 0x0000000000017941 */ /* 0x000fea0003800000 */
.L_x_187:
        /* <DEDUP_REMOVED lines=9> */
.L_x_190:
[----:B------:R-:W-:Y:S05]  /*6170*/  BSYNC B1 ;  /* 0x0000000000017941 */ /* 0x000fea0003800000 */
.L_x_189:
        /* <DEDUP_REMOVED lines=9> */
.L_x_192:
[----:B------:R-:W-:Y:S05]  /*6210*/  BSYNC B1 ;  /* 0x0000000000017941 */ /* 0x000fea0003800000 */
.L_x_191:
        /* <DEDUP_REMOVED lines=9> */
.L_x_194:
[----:B------:R-:W-:Y:S05]  /*62b0*/  BSYNC B1 ;  /* 0x0000000000017941 */ /* 0x000fea0003800000 */
.L_x_193:
        /* <DEDUP_REMOVED lines=9> */
.L_x_196:
[----:B------:R-:W-:Y:S05]  /*6350*/  BSYNC B1 ;  /* 0x0000000000017941 */ /* 0x000fea0003800000 */
.L_x_195:
        /* <DEDUP_REMOVED lines=9> */
.L_x_198:
[----:B------:R-:W-:Y:S05]  /*63f0*/  BSYNC B1 ;  /* 0x0000000000017941 */ /* 0x000fea0003800000 */
.L_x_197:
        /* <DEDUP_REMOVED lines=9> */
.L_x_200:
[----:B------:R-:W-:Y:S05]  /*6490*/  BSYNC B1 ;  /* 0x0000000000017941 */ /* 0x000fea0003800000 */
.L_x_199:
        /* <DEDUP_REMOVED lines=9> */
.L_x_202:
[----:B------:R-:W-:Y:S05]  /*6530*/  BSYNC B1 ;  /* 0x0000000000017941 */ /* 0x000fea0003800000 */
.L_x_201:
        /* <DEDUP_REMOVED lines=9> */
.L_x_204:
[----:B------:R-:W-:Y:S05]  /*65d0*/  BSYNC B1 ;  /* 0x0000000000017941 */ /* 0x000fea0003800000 */
.L_x_203:
        /* <DEDUP_REMOVED lines=9> */
.L_x_206:
[----:B------:R-:W-:Y:S05]  /*6670*/  BSYNC B1 ;  /* 0x0000000000017941 */ /* 0x000fea0003800000 */
.L_x_205:
        /* <DEDUP_REMOVED lines=9> */
.L_x_208:
[----:B------:R-:W-:Y:S05]  /*6710*/  BSYNC B1 ;  /* 0x0000000000017941 */ /* 0x000fea0003800000 */
.L_x_207:
        /* <DEDUP_REMOVED lines=9> */
.L_x_210:
[----:B------:R-:W-:Y:S05]  /*67b0*/  BSYNC B1 ;  /* 0x0000000000017941 */ /* 0x000fea0003800000 */
.L_x_209:
        /* <DEDUP_REMOVED lines=9> */
.L_x_212:
[----:B------:R-:W-:Y:S05]  /*6850*/  BSYNC B1 ;  /* 0x0000000000017941 */ /* 0x000fea0003800000 */
.L_x_211:
        /* <DEDUP_REMOVED lines=9> */
.L_x_214:
[----:B------:R-:W-:Y:S05]  /*68f0*/  BSYNC B1 ;  /* 0x0000000000017941 */ /* 0x000fea0003800000 */
.L_x_213:
        /* <DEDUP_REMOVED lines=9> */
.L_x_216:
[----:B------:R-:W-:Y:S05]  /*6990*/  BSYNC B1 ;  /* 0x0000000000017941 */ /* 0x000fea0003800000 */
.L_x_215:
        /* <DEDUP_REMOVED lines=9> */
.L_x_218:
[----:B------:R-:W-:Y:S05]  /*6a30*/  BSYNC B1 ;  /* 0x0000000000017941 */ /* 0x000fea0003800000 */
.L_x_217:
        /* <DEDUP_REMOVED lines=9> */
.L_x_220:
[----:B------:R-:W-:Y:S05]  /*6ad0*/  BSYNC B1 ;  /* 0x0000000000017941 */ /* 0x000fea0003800000 */
.L_x_219:
        /* <DEDUP_REMOVED lines=9> */
.L_x_222:
[----:B------:R-:W-:Y:S05]  /*6b70*/  BSYNC B1 ;  /* 0x0000000000017941 */ /* 0x000fea0003800000 */
.L_x_221:
        /* <DEDUP_REMOVED lines=9> */
.L_x_224:
[----:B------:R-:W-:Y:S05]  /*6c10*/  BSYNC B1 ;  /* 0x0000000000017941 */ /* 0x000fea0003800000 */
.L_x_223:
        /* <DEDUP_REMOVED lines=9> */
.L_x_226:
[----:B------:R-:W-:Y:S05]  /*6cb0*/  BSYNC B1 ;  /* 0x0000000000017941 */ /* 0x000fea0003800000 */
.L_x_225:
        /* <DEDUP_REMOVED lines=9> */
.L_x_228:
[----:B------:R-:W-:Y:S05]  /*6d50*/  BSYNC B1 ;  /* 0x0000000000017941 */ /* 0x000fea0003800000 */
.L_x_227:
        /* <DEDUP_REMOVED lines=9> */
.L_x_230:
[----:B------:R-:W-:Y:S05]  /*6df0*/  BSYNC B1 ;  /* 0x0000000000017941 */ /* 0x000fea0003800000 */
.L_x_229:
        /* <DEDUP_REMOVED lines=9> */
.L_x_232:
[----:B------:R-:W-:Y:S05]  /*6e90*/  BSYNC B1 ;  /* 0x0000000000017941 */ /* 0x000fea0003800000 */
.L_x_231:
        /* <DEDUP_REMOVED lines=9> */
.L_x_234:
[----:B------:R-:W-:Y:S05]  /*6f30*/  BSYNC B1 ;  /* 0x0000000000017941 */ /* 0x000fea0003800000 */
.L_x_233:
        /* <DEDUP_REMOVED lines=9> */
.L_x_236:
[----:B------:R-:W-:Y:S05]  /*6fd0*/  BSYNC B1 ;  /* 0x0000000000017941 */ /* 0x000fea0003800000 */
.L_x_235:
        /* <DEDUP_REMOVED lines=9> */
.L_x_238:
[----:B------:R-:W-:Y:S05]  /*7070*/  BSYNC B1 ;  /* 0x0000000000017941 */ /* 0x000fea0003800000 */
.L_x_237:
        /* <DEDUP_REMOVED lines=9> */
.L_x_240:
[----:B------:R-:W-:Y:S05]  /*7110*/  BSYNC B1 ;  /* 0x0000000000017941 */ /* 0x000fea0003800000 */
.L_x_239:
        /* <DEDUP_REMOVED lines=9> */
.L_x_242:
[----:B------:R-:W-:Y:S05]  /*71b0*/  BSYNC B1 ;  /* 0x0000000000017941 */ /* 0x000fea0003800000 */
.L_x_241:
        /* <DEDUP_REMOVED lines=9> */
.L_x_244:
[----:B------:R-:W-:Y:S05]  /*7250*/  BSYNC B1 ;  /* 0x0000000000017941 */ /* 0x000fea0003800000 */
.L_x_243:
        /* <DEDUP_REMOVED lines=9> */
.L_x_246:
[----:B------:R-:W-:Y:S05]  /*72f0*/  BSYNC B1 ;  /* 0x0000000000017941 */ /* 0x000fea0003800000 */
.L_x_245:
        /* <DEDUP_REMOVED lines=9> */
.L_x_248:
[----:B------:R-:W-:Y:S05]  /*7390*/  BSYNC B1 ;  /* 0x0000000000017941 */ /* 0x000fea0003800000 */
.L_x_247:
        /* <DEDUP_REMOVED lines=9> */
.L_x_250:
[----:B------:R-:W-:Y:S05]  /*7430*/  BSYNC B1 ;  /* 0x0000000000017941 */ /* 0x000fea0003800000 */
.L_x_249:
        /* <DEDUP_REMOVED lines=9> */
.L_x_252:
[----:B------:R-:W-:Y:S05]  /*74d0*/  BSYNC B1 ;  /* 0x0000000000017941 */ /* 0x000fea0003800000 */
.L_x_251:
        /* <DEDUP_REMOVED lines=9> */
.L_x_254:
[----:B------:R-:W-:Y:S05]  /*7570*/  BSYNC B1 ;  /* 0x0000000000017941 */ /* 0x000fea0003800000 */
.L_x_253:
        /* <DEDUP_REMOVED lines=9> */
.L_x_256:
[----:B------:R-:W-:Y:S05]  /*7610*/  BSYNC B1 ;  /* 0x0000000000017941 */ /* 0x000fea0003800000 */
.L_x_255:
        /* <DEDUP_REMOVED lines=9> */
.L_x_258:
[----:B------:R-:W-:Y:S05]  /*76b0*/  BSYNC B1 ;  /* 0x0000000000017941 */ /* 0x000fea0003800000 */
.L_x_257:
        /* <DEDUP_REMOVED lines=9> */
.L_x_260:
[----:B------:R-:W-:Y:S05]  /*7750*/  BSYNC B1 ;  /* 0x0000000000017941 */ /* 0x000fea0003800000 */
.L_x_259:
        /* <DEDUP_REMOVED lines=9> */
.L_x_262:
[----:B------:R-:W-:Y:S05]  /*77f0*/  BSYNC B1 ;  /* 0x0000000000017941 */ /* 0x000fea0003800000 */
.L_x_261:
        /* <DEDUP_REMOVED lines=9> */
.L_x_264:
[----:B------:R-:W-:Y:S05]  /*7890*/  BSYNC B1 ;  /* 0x0000000000017941 */ /* 0x000fea0003800000 */
.L_x_263:
        /* <DEDUP_REMOVED lines=9> */
.L_x_266:
[----:B------:R-:W-:Y:S05]  /*7930*/  BSYNC B1 ;  /* 0x0000000000017941 */ /* 0x000fea0003800000 */
.L_x_265:
        /* <DEDUP_REMOVED lines=9> */
.L_x_268:
[----:B------:R-:W-:Y:S05]  /*79d0*/  BSYNC B1 ;  /* 0x0000000000017941 */ /* 0x000fea0003800000 */
.L_x_267:
        /* <DEDUP_REMOVED lines=9> */
.L_x_270:
[----:B------:R-:W-:Y:S05]  /*7a70*/  BSYNC B1 ;  /* 0x0000000000017941 */ /* 0x000fea0003800000 */
.L_x_269:
        /* <DEDUP_REMOVED lines=9> */
.L_x_272:
[----:B------:R-:W-:Y:S05]  /*7b10*/  BSYNC B1 ;  /* 0x0000000000017941 */ /* 0x000fea0003800000 */
.L_x_271:
        /* <DEDUP_REMOVED lines=9> */
.L_x_274:
[----:B------:R-:W-:Y:S05]  /*7bb0*/  BSYNC B1 ;  /* 0x0000000000017941 */ /* 0x000fea0003800000 */
.L_x_273:
        /* <DEDUP_REMOVED lines=9> */
.L_x_276:
[----:B------:R-:W-:Y:S05]  /*7c50*/  BSYNC B1 ;  /* 0x0000000000017941 */ /* 0x000fea0003800000 */
.L_x_275:
[----:B012--5:R-:W-:Y:S01]  /*7c60*/  HADD2.F32 R4, -RZ, R172.H0_H0 ;  /* 0x200000acff047230 */ /* 0x027fe20000004100 */
        /* <DEDUP_REMOVED lines=8> */
.L_x_278:
[----:B------:R-:W-:Y:S05]  /*7cf0*/  BSYNC B1 ;  /* 0x0000000000017941 */ /* 0x000fea0003800000 */
.L_x_277:
[----:B0----5:R-:W-:Y:S01]  /*7d00*/  HADD2.F32 R4, -RZ, R172.H0_H0 ;  /* 0x200000acff047230 */ /* 0x021fe20000004100 */
[----:B------:R-:W-:Y:S01]  /*7d10*/  ISETP.GT.AND P1, PT, R0, 0x79, P1 ;  /* 0x000000790000780c */ /* 0x000fe20000f24270 */
[----:B------:R-:W-:Y:S01]  /*7d20*/  @P2 IMAD.MOV.U32 R5, RZ, RZ, R9 ;  /* 0x000000ffff052224 */ /* 0x000fe200078e0009 */
[----:B------:R-:W-:Y:S02]  /*7d30*/  BSSY B1, `(.L_x_279) ;  /* 0x0000008000017945 */ /* 0x000fe40003800000 */
[----:B------:R-:W-:Y:S01]  /*7d40*/  FMUL R3, R4, R155 ;  /* 0x0000009b04037220 */ /* 0x000fe20000400000 */
[----:B------:R-:W-:-:S03]  /*7d50*/  @P2 IMAD.MOV.U32 R4, RZ, RZ, R8 ;  /* 0x000000ffff042224 */ /* 0x000fc600078e0008 */
[----:B------:R-:W-:-:S05]  /*7d60*/  FFMA R3, R86, R154, R3 ;  /* 0x0000009a56037223 */ /* 0x000fca0000000003 */
[----:B------:R-:W-:-:S05]  /*7d70*/  F2FP.F16.F32.PACK_AB R3, RZ, R3 ;  /* 0x00000003ff03723e */ /* 0x000fca00000000ff */
[----:B------:R0:W-:Y:S01]  /*7d80*/  @P2 STG.E.U16 desc[UR36][R4.64+0xf0], R3 ;  /* 0x0000f00304002986 */ /* 0x0001e2000c101524 */
[----:B------:R-:W-:Y:S05]  /*7d90*/  @!P1 BRA `(.L_x_280) ;  /* 0x0000000000049947 */ /* 0x000fea0003800000 */
[----:B------:R2:W5:Y:S02]  /*7da0*/  LDG.E.LTC128B.U16 R172, desc[UR36][R10.64+0xf2] ;  /* 0x0000f2240aac7981 */ /* 0x000564000c1e1520 */
.L_x_280:
[----:B------:R-:W-:Y:S05]  /*7db0*/  BSYNC B1 ;  /* 0x0000000000017941 */ /* 0x000fea0003800000 */
.L_x_279:
[----:B------:R-:W-:Y:S05]  /*7dc0*/  @!P1 BRA `(.L_x_281) ;  /* 0x00000024004c9947 */ /* 0x000fea0003800000 */
[----:B-----5:R-:W-:-:S05]  /*7dd0*/  HADD2.F32 R172, -RZ, R172.H0_H0 ;  /* 0x200000acffac7230 */ /* 0x020fca0000004100 */
[----:B------:R-:W-:-:S04]  /*7de0*/  FMUL R172, R172, R155 ;  /* 0x0000009bacac7220 */ /* 0x000fc80000400000 */
[----:B------:R-:W-:-:S05]  /*7df0*/  FFMA R172, R87, R154, R172 ;  /* 0x0000009a57ac7223 */ /* 0x000fca00000000ac */
[----:B------:R-:W-:-:S05]  /*7e00*/  F2FP.F16.F32.PACK_AB R172, RZ, R172 ;  /* 0x000000acffac723e */ /* 0x000fca00000000ff */
[----:B------:R0:W-:Y:S01]  /*7e10*/  STG.E.U16 desc[UR36][R8.64+0xf2], R172 ;  /* 0x0000f2ac08007986 */ /* 0x0001e2000c101524 */
[----:B------:R-:W-:Y:S05]  /*7e20*/  BRA `(.L_x_281) ;  /* 0x0000002400347947 */ /* 0x000fea0003800000 */
.L_x_30:
[----:B------:R-:W-:Y:S01]  /*7e30*/  ULDC.64 UR4, c[0x0][0x5c0] ;  /* 0x0001700000047ab9 */ /* 0x000fe20000000a00 */
[-C--:B------:R-:W-:Y:S01]  /*7e40*/  FMUL R88, R88, R154.reuse ;  /* 0x0000009a58587220 */ /* 0x080fe20000400000 */
[----:B------:R-:W-:Y:S01]  /*7e50*/  LEA R8, P0, R166, UR4, 0x1 ;  /* 0x00000004a6087c11 */ /* 0x000fe2000f8008ff */
[-C--:B------:R-:W-:Y:S01]  /*7e60*/  FMUL R89, R89, R154.reuse ;  /* 0x0000009a59597220 */ /* 0x080fe20000400000 */
[----:B------:R-:W-:Y:S01]  /*7e70*/  ISETP.GT.AND P2, PT, R0, 0x1, P3 ;  /* 0x000000010000780c */ /* 0x000fe20001f44270 */
[-C--:B------:R-:W-:Y:S01]  /*7e80*/  FMUL R90, R90, R154.reuse ;  /* 0x0000009a5a5a7220 */ /* 0x080fe20000400000 */
[----:B------:R-:W-:Y:S01]  /*7e90*/  LEA.HI.X R9, R166, UR5, R169, 0x1, P0 ;  /* 0x00000005a6097c11 */ /* 0x000fe200080f0ca9 */
[-C--:B------:R-:W-:Y:S01]  /*7ea0*/  FMUL R91, R91, R154.reuse ;  /* 0x0000009a5b5b7220 */ /* 0x080fe20000400000 */
[----:B------:R-:W-:Y:S01]  /*7eb0*/  ISETP.GT.AND P0, PT, R3, 0x8, PT ;  /* 0x000000080300780c */ /* 0x000fe20003f04270 */
[----:B------:R-:W-:Y:S01]  /*7ec0*/  FMUL R92, R92, R154 ;  /* 0x0000009a5c5c7220 */ /* 0x000fe20000400000 */
[----:B------:R-:W-:Y:S01]  /*7ed0*/  F2FP.F16.F32.PACK_AB R88, RZ, R88 ;  /* 0x00000058ff58723e */ /* 0x000fe200000000ff */
[-C--:B------:R-:W-:Y:S01]  /*7ee0*/  FMUL R93, R93, R154.reuse ;  /* 0x0000009a5d5d7220 */ /* 0x080fe20000400000 */
[----:B------:R-:W-:Y:S01]  /*7ef0*/  SHF.L.U32 R7, R4, 0x4, RZ ;  /* 0x0000000404077819 */ /* 0x000fe200000006ff */
[-C--:B------:R-:W-:Y:S01]  /*7f00*/  FMUL R94, R94, R154.reuse ;  /* 0x0000009a5e5e7220 */ /* 0x080fe20000400000 */
[----:B------:R-:W-:Y:S01]  /*7f10*/  ISETP.GT.AND P4, PT, R0, RZ, P0 ;  /* 0x000000ff0000720c */ /* 0x000fe20000784270 */
[----:B------:R-:W-:Y:S01]  /*7f20*/  @P1 STG.E.U16 desc[UR36][R8.64], R88 ;  /* 0x0000005808001986 */ /* 0x000fe2000c101524 */
[----:B------:R-:W-:Y:S01]  /*7f30*/  SHF.L.U64.HI R6, R4, 0x4, R5 ;  /* 0x0000000404067819 */ /* 0x000fe20000010205 */
[----:B------:R-:W-:Y:S01]  /*7f40*/  FMUL R95, R95, R154 ;  /* 0x0000009a5f5f7220 */ /* 0x000fe20000400000 */
[----:B------:R-:W-:Y:S01]  /*7f50*/  IADD3 R10, P5, R7, R8, RZ ;  /* 0x00000008070a7210 */ /* 0x000fe20007fbe0ff */
[-C--:B------:R-:W-:Y:S01]  /*7f60*/  FMUL R96, R96, R154.reuse ;  /* 0x0000009a60607220 */ /* 0x080fe20000400000 */
[----:B------:R-:W-:Y:S01]  /*7f70*/  ISETP.GT.AND P1, PT, R0, 0x1, P0 ;  /* 0x000000010000780c */ /* 0x000fe20000724270 */
[----:B------:R-:W-:Y:S01]  /*7f80*/  FMUL R97, R97, R154 ;  /* 0x0000009a61617220 */ /* 0x000fe20000400000 */
[----:B------:R-:W-:Y:S01]  /*7f90*/  F2FP.F16.F32.PACK_AB R89, RZ, R89 ;  /* 0x00000059ff59723e */ /* 0x000fe200000000ff */
[----:B------:R-:W-:Y:S01]  /*7fa0*/  IMAD.X R11, R6, 0x1, R9, P5 ;  /* 0x00000001060b7824 */ /* 0x000fe200028e0609 */
[----:B------:R-:W-:Y:S01]  /*7fb0*/  F2FP.F16.F32.PACK_AB R90, RZ, R90 ;  /* 0x0000005aff5a723e */ /* 0x000fe200000000ff */
[-C--:B------:R-:W-:Y:S01]  /*7fc0*/  FMUL R98, R98, R154.reuse ;  /* 0x0000009a62627220 */ /* 0x080fe20000400000 */
[----:B------:R-:W-:Y:S01]  /*7fd0*/  F2FP.F16.F32.PACK_AB R91, RZ, R91 ;  /* 0x0000005bff5b723e */ /* 0x000fe200000000ff */
[----:B------:R-:W-:Y:S01]  /*7fe0*/  @P2 STG.E.U16 desc[UR36][R8.64+0x2], R89 ;  /* 0x0000025908002986 */ /* 0x000fe2000c101524 */
[C---:B------:R-:W-:Y:S01]  /*7ff0*/  ISETP.GT.AND P5, PT, R0.reuse, 0x9, P3 ;  /* 0x000000090000780c */ /* 0x040fe20001fa4270 */
[-C--:B------:R-:W-:Y:S01]  /*8000*/  FMUL R99, R99, R154.reuse ;  /* 0x0000009a63637220 */ /* 0x080fe20000400000 */
[C---:B------:R-:W-:Y:S01]  /*8010*/  ISETP.GT.AND P2, PT, R0.reuse, 0x8, P0 ;  /* 0x000000080000780c */ /* 0x040fe20000744270 */
[----:B------:R-:W-:Y:S01]  /*8020*/  @P4 STG.E.U16 desc[UR36][R10.64], R90 ;  /* 0x0000005a0a004986 */ /* 0x000fe2000c101524 */
[----:B------:R-:W-:Y:S01]  /*8030*/  ISETP.GT.AND P4, PT, R0, 0x8, P3 ;  /* 0x000000080000780c */ /* 0x000fe20001f84270 */
[----:B------:R-:W-:Y:S01]  /*8040*/  FMUL R100, R100, R154 ;  /* 0x0000009a64647220 */ /* 0x000fe20000400000 */
[----:B------:R-:W-:Y:S01]  /*8050*/  F2FP.F16.F32.PACK_AB R92, RZ, R92 ;  /* 0x0000005cff5c723e */ /* 0x000fe200000000ff */
[----:B------:R-:W-:Y:S01]  /*8060*/  @P1 STG.E.U16 desc[UR36][R10.64+0x2], R91 ;  /* 0x0000025b0a001986 */ /* 0x000fe2000c101524 */
[----:B------:R-:W-:Y:S01]  /*8070*/  ISETP.GT.AND P1, PT, R0, 0x9, P0 ;  /* 0x000000090000780c */ /* 0x000fe20000724270 */
[-C--:B------:R-:W-:Y:S01]  /*8080*/  FMUL R101, R101, R154.reuse ;  /* 0x0000009a65657220 */ /* 0x080fe20000400000 */
[----:B------:R-:W-:Y:S01]  /*8090*/  F2FP.F16.F32.PACK_AB R93, RZ, R93 ;  /* 0x0000005dff5d723e */ /* 0x000fe200000000ff */
[----:B------:R-:W-:Y:S01]  /*80a0*/  FMUL R102, R102, R154 ;  /* 0x0000009a66667220 */ /* 0x000fe20000400000 */
[----:B------:R-:W-:Y:S01]  /*80b0*/  F2FP.F16.F32.PACK_AB R94, RZ, R94 ;  /* 0x0000005eff5e723e */ /* 0x000fe200000000ff */
[-C--:B------:R-:W-:Y:S01]  /*80c0*/  FMUL R103, R103, R154.reuse ;  /* 0x0000009a67677220 */ /* 0x080fe20000400000 */
[----:B------:R-:W-:Y:S01]  /*80d0*/  F2FP.F16.F32.PACK_AB R95, RZ, R95 ;  /* 0x0000005fff5f723e */ /* 0x000fe200000000ff */
[----:B------:R-:W-:Y:S01]  /*80e0*/  FMUL R104, R104, R154 ;  /* 0x0000009a68687220 */ /* 0x000fe20000400000 */
[----:B------:R-:W-:Y:S01]  /*80f0*/  F2FP.F16.F32.PACK_AB R96, RZ, R96 ;  /* 0x00000060ff60723e */ /* 0x000fe200000000ff */
[----:B------:R-:W-:Y:S01]  /*8100*/  @P4 STG.E.U16 desc[UR36][R8.64+0x10], R92 ;  /* 0x0000105c08004986 */ /* 0x000fe2000c101524 */
[C---:B------:R-:W-:Y:S01]  /*8110*/  ISETP.GT.AND P4, PT, R0.reuse, 0x10, P3 ;  /* 0x000000100000780c */ /* 0x040fe20001f84270 */
[-C--:B------:R-:W-:Y:S01]  /*8120*/  FMUL R105, R105, R154.reuse ;  /* 0x0000009a69697220 */ /* 0x080fe20000400000 */
[----:B------:R-:W-:Y:S01]  /*8130*/  F2FP.F16.F32.PACK_AB R97, RZ, R97 ;  /* 0x00000061ff61723e */ /* 0x000fe200000000ff */
[----:B------:R-:W-:Y:S01]  /*8140*/  @P5 STG.E.U16 desc[UR36][R8.64+0x12], R93 ;  /* 0x0000125d08005986 */ /* 0x000fe2000c101524 */
[----:B------:R-:W-:Y:S01]  /*8150*/  ISETP.GT.AND P5, PT, R0, 0x11, P0 ;  /* 0x000000110000780c */ /* 0x000fe200007a4270 */
        /* <DEDUP_REMOVED lines=74> */
[-C--:B------:R-:W-:Y:S01]  /*8600*/  FMUL R127, R127, R154.reuse ;  /* 0x0000009a7f7f7220 */ /* 0x080fe20000400000 */
[----:B------:R-:W-:Y:S01]  /*8610*/  F2FP.F16.F32.PACK_AB R119, RZ, R119 ;  /* 0x00000077ff77723e */ /* 0x000fe200000000ff */
[----:B------:R-:W-:Y:S01]  /*8620*/  FMUL R128, R128, R154 ;  /* 0x0000009a80807220 */ /* 0x000fe20000400000 */
[----:B------:R-:W-:Y:S01]  /*8630*/  F2FP.F16.F32.PACK_AB R120, RZ, R120 ;  /* 0x00000078ff78723e */ /* 0x000fe200000000ff */
        /* <DEDUP_REMOVED lines=60> */
[----:B------:R-:W-:Y:S01]  /*8a00*/  FMUL R145, R145, R154 ;  /* 0x0000009a91917220 */ /* 0x000fe20000400000 */
[----:B------:R-:W-:Y:S01]  /*8a10*/  F2FP.F16.F32.PACK_AB R137, RZ, R137 ;  /* 0x00000089ff89723e */ /* 0x000fe200000000ff */
[----:B------:R-:W-:Y:S01]  /*8a20*/  IMAD.SHL.U32 R21, R4, 0x100, RZ ;  /* 0x0000010004157824 */ /* 0x000fe200078e00ff */
[----:B------:R-:W-:Y:S01]  /*8a30*/  F2FP.F16.F32.PACK_AB R138, RZ, R138 ;  /* 0x0000008aff8a723e */ /* 0x000fe200000000ff */
[-C--:B------:R-:W-:Y:S01]  /*8a40*/  FMUL R146, R146, R154.reuse ;  /* 0x0000009a92927220 */ /* 0x080fe20000400000 */
[----:B------:R-:W-:Y:S01]  /*8a50*/  F2FP.F16.F32.PACK_AB R139, RZ, R139 ;  /* 0x0000008bff8b723e */ /* 0x000fe200000000ff */
[----:B------:R-:W-:Y:S01]  /*8a60*/  FMUL R147, R147, R154 ;  /* 0x0000009a93937220 */ /* 0x000fe20000400000 */
[----:B------:R-:W-:Y:S01]  /*8a70*/  F2FP.F16.F32.PACK_AB R140, RZ, R140 ;  /* 0x0000008cff8c723e */ /* 0x000fe200000000ff */
[----:B------:R-:W-:Y:S01]  /*8a80*/  @P1 STG.E.U16 desc[UR36][R8.64+0x90], R124 ;  /* 0x0000907c08001986 */ /* 0x000fe2000c101524 */
[----:B------:R-:W-:Y:S01]  /*8a90*/  ISETP.GT.AND P1, PT, R0, 0x50, P3 ;  /* 0x000000500000780c */ /* 0x000fe20001f24270 */
[-C--:B------:R-:W-:Y:S01]  /*8aa0*/  FMUL R148, R148, R154.reuse ;  /* 0x0000009a94947220 */ /* 0x080fe20000400000 */
[----:B------:R-:W-:Y:S01]  /*8ab0*/  F2FP.F16.F32.PACK_AB R141, RZ, R141 ;  /* 0x0000008dff8d723e */ /* 0x000fe200000000ff */
[----:B------:R-:W-:Y:S01]  /*8ac0*/  @P2 STG.E.U16 desc[UR36][R8.64+0x92], R125 ;  /* 0x0000927d08002986 */ /* 0x000fe2000c101524 */
[C---:B------:R-:W-:Y:S01]  /*8ad0*/  ISETP.GT.AND P2, PT, R0.reuse, 0x51, P3 ;  /* 0x000000510000780c */ /* 0x040fe20001f44270 */
        /* <DEDUP_REMOVED lines=13> */
[----:B------:R-:W-:Y:S01]  /*8bb0*/  SHF.L.U64.HI R15, R4, 0x8, R5 ;  /* 0x00000008040f7819 */ /* 0x000fe20000010205 */
[----:B------:R-:W-:Y:S01]  /*8bc0*/  @P2 STG.E.U16 desc[UR36][R8.64+0xa2], R129 ;  /* 0x0000a28108002986 */ /* 0x000fe2000c101524 */
[----:B------:R-:W-:Y:S01]  /*8bd0*/  ISETP.GT.AND P2, PT, R0, 0x59, P3 ;  /* 0x000000590000780c */ /* 0x000fe20001f44270 */
        /* <DEDUP_REMOVED lines=58> */
[----:B------:R-:W-:Y:S01]  /*8f80*/  @P2 STG.E.U16 desc[UR36][R10.64+0xd0], R142 ;  /* 0x0000d08e0a002986 */ /* 0x000fe2000c101524 */
[----:B------:R-:W-:Y:S01]  /*8f90*/  F2FP.F16.F32.PACK_AB R34, RZ, R34 ;  /* 0x00000022ff22723e */ /* 0x000fe200000000ff */
[-C--:B------:R-:W-:Y:S01]  /*8fa0*/  FMUL R42, R42, R154.reuse ;  /* 0x0000009a2a2a7220 */ /* 0x080fe20000400000 */
[----:B------:R-:W-:Y:S01]  /*8fb0*/  F2FP.F16.F32.PACK_AB R35, RZ, R35 ;  /* 0x00000023ff23723e */ /* 0x000fe200000000ff */
[----:B------:R-:W-:Y:S01]  /*8fc0*/  FMUL R43, R43, R154 ;  /* 0x0000009a2b2b7220 */ /* 0x000fe20000400000 */
[----:B------:R-:W-:Y:S01]  /*8fd0*/  F2FP.F16.F32.PACK_AB R36, RZ, R36 ;  /* 0x00000024ff24723e */ /* 0x000fe200000000ff */
[----:B------:R-:W-:Y:S01]  /*8fe0*/  @P4 STG.E.U16 desc[UR36][R10.64+0xd2], R143 ;  /* 0x0000d28f0a004986 */ /* 0x000fe2000c101524 */
[----:B------:R-:W-:Y:S01]  /*8ff0*/  ISETP.GT.AND P4, PT, R0, 0x71, P0 ;  /* 0x000000710000780c */ /* 0x000fe20000784270 */
[----:B------:R-:W-:Y:S01]  /*9000*/  FMUL R44, R44, R154 ;  /* 0x0000009a2c2c7220 */ /* 0x000fe20000400000 */
[----:B------:R-:W-:Y:S01]  /*9010*/  F2FP.F16.F32.PACK_AB R37, RZ, R37 ;  /* 0x00000025ff25723e */ /* 0x000fe200000000ff */
[----:B------:R-:W-:Y:S01]  /*9020*/  @P5 STG.E.U16 desc[UR36][R8.64+0xe0], R144 ;  /* 0x0000e09008005986 */ /* 0x000fe2000c101524 */
[----:B------:R-:W-:Y:S01]  /*9030*/  ISETP.GT.AND P5, PT, R0, 0x70, P0 ;  /* 0x000000700000780c */ /* 0x000fe200007a4270 */
[----:B------:R-:W-:Y:S01]  /*9040*/  @P1 IMAD.MOV.U32 R4, RZ, RZ, R8 ;  /* 0x000000ffff041224 */ /* 0x000fe200078e0008 */
[----:B------:R-:W-:Y:S01]  /*9050*/  F2FP.F16.F32.PACK_AB R38, RZ, R38 ;  /* 0x00000026ff26723e */ /* 0x000fe200000000ff */
[----:B------:R-:W-:Y:S01]  /*9060*/  @P1 IMAD.MOV.U32 R5, RZ, RZ, R9 ;  /* 0x000000ffff051224 */ /* 0x000fe200078e0009 */
[----:B------:R-:W-:Y:S01]  /*9070*/  F2FP.F16.F32.PACK_AB R39, RZ, R39 ;  /* 0x00000027ff27723e */ /* 0x000fe200000000ff */
[----:B------:R-:W-:Y:S01]  /*9080*/  FMUL R45, R45, R154 ;  /* 0x0000009a2d2d7220 */ /* 0x000fe20000400000 */
[----:B------:R-:W-:Y:S01]  /*9090*/  F2FP.F16.F32.PACK_AB R40, RZ, R40 ;  /* 0x00000028ff28723e */ /* 0x000fe200000000ff */
[----:B------:R-:W-:Y:S01]  /*90a0*/  FMUL R46, R46, R154 ;  /* 0x0000009a2e2e7220 */ /* 0x000fe20000400000 */
[----:B------:R0:W-:Y:S01]  /*90b0*/  @P1 STG.E.U16 desc[UR36][R4.64+0xe2], R145 ;  /* 0x0000e29104001986 */ /* 0x0001e2000c101524 */
[----:B------:R-:W-:Y:S01]  /*90c0*/  IADD3 R12, P1, P2, R7, R8, R21 ;  /* 0x00000008070c7210 */ /* 0x000fe20007a3e015 */
[-C--:B------:R-:W-:Y:S01]  /*90d0*/  FMUL R47, R47, R154.reuse ;  /* 0x0000009a2f2f7220 */ /* 0x080fe20000400000 */
[----:B------:R-:W-:Y:S01]  /*90e0*/  F2FP.F16.F32.PACK_AB R41, RZ, R41 ;  /* 0x00000029ff29723e */ /* 0x000fe200000000ff */
[-C--:B------:R-:W-:Y:S01]  /*90f0*/  FMUL R48, R48, R154.reuse ;  /* 0x0000009a30307220 */ /* 0x080fe20000400000 */
[----:B------:R-:W-:Y:S01]  /*9100*/  IADD3.X R13, R6, R9, R15, P1, P2 ;  /* 0x00000009060d7210 */ /* 0x000fe20000fe440f */
[-C--:B------:R-:W-:Y:S01]  /*9110*/  FMUL R49, R49, R154.reuse ;  /* 0x0000009a31317220 */ /* 0x080fe20000400000 */
[C---:B------:R-:W-:Y:S01]  /*9120*/  ISETP.GT.AND P1, PT, R3.reuse, 0x80, PT ;  /* 0x000000800300780c */ /* 0x040fe20003f24270 */
[-C--:B------:R-:W-:Y:S01]  /*9130*/  FMUL R50, R50, R154.reuse ;  /* 0x0000009a32327220 */ /* 0x080fe20000400000 */
[----:B------:R-:W-:Y:S01]  /*9140*/  ISETP.GT.AND P2, PT, R3, 0x88, PT ;  /* 0x000000880300780c */ /* 0x000fe20003f44270 */
[----:B------:R-:W-:Y:S01]  /*9150*/  FMUL R51, R51, R154 ;  /* 0x0000009a33337220 */ /* 0x000fe20000400000 */
[----:B------:R-:W-:Y:S01]  /*9160*/  F2FP.F16.F32.PACK_AB R42, RZ, R42 ;  /* 0x0000002aff2a723e */ /* 0x000fe200000000ff */
[----:B0-----:R-:W-:Y:S01]  /*9170*/  @P5 IMAD.MOV.U32 R4, RZ, RZ, R10 ;  /* 0x000000ffff045224 */ /* 0x001fe200078e000a */
[----:B------:R-:W-:Y:S01]  /*9180*/  F2FP.F16.F32.PACK_AB R43, RZ, R43 ;  /* 0x0000002bff2b723e */ /* 0x000fe200000000ff */
[----:B------:R-:W-:Y:S01]  /*9190*/  @P5 IMAD.MOV.U32 R5, RZ, RZ, R11 ;  /* 0x000000ffff055224 */ /* 0x000fe200078e000b */
[----:B------:R-:W-:Y:S01]  /*91a0*/  F2FP.F16.F32.PACK_AB R44, RZ, R44 ;  /* 0x0000002cff2c723e */ /* 0x000fe200000000ff */
[-C--:B------:R-:W-:Y:S01]  /*91b0*/  FMUL R52, R52, R154.reuse ;  /* 0x0000009a34347220 */ /* 0x080fe20000400000 */
[----:B------:R-:W-:Y:S01]  /*91c0*/  F2FP.F16.F32.PACK_AB R45, RZ, R45 ;  /* 0x0000002dff2d723e */ /* 0x000fe200000000ff */
[-C--:B------:R-:W-:Y:S01]  /*91d0*/  FMUL R53, R53, R154.reuse ;  /* 0x0000009a35357220 */ /* 0x080fe20000400000 */
[----:B------:R0:W-:Y:S01]  /*91e0*/  @P5 STG.E.U16 desc[UR36][R4.64+0xe0], R146 ;  /* 0x0000e09204005986 */ /* 0x0001e2000c101524 */
[----:B------:R-:W-:Y:S01]  /*91f0*/  ISETP.GT.AND P5, PT, R0, 0x78, P3 ;  /* 0x000000780000780c */ /* 0x000fe20001fa4270 */
[-C--:B------:R-:W-:Y:S01]  /*9200*/  FMUL R54, R54, R154.reuse ;  /* 0x0000009a36367220 */ /* 0x080fe20000400000 */
[C---:B------:R-:W-:Y:S01]  /*9210*/  ISETP.GT.AND P3, PT, R0.reuse, 0x79, P3 ;  /* 0x000000790000780c */ /* 0x040fe20001f64270 */
[----:B------:R-:W-:Y:S01]  /*9220*/  @P4 STG.E.U16 desc[UR36][R10.64+0xe2], R147 ;  /* 0x0000e2930a004986 */ /* 0x000fe2000c101524 */
[C---:B------:R-:W-:Y:S01]  /*9230*/  ISETP.GT.AND P4, PT, R0.reuse, 0x78, P0 ;  /* 0x000000780000780c */ /* 0x040fe20000784270 */
[-C--:B------:R-:W-:Y:S01]  /*9240*/  FMUL R55, R55, R154.reuse ;  /* 0x0000009a37377220 */ /* 0x080fe20000400000 */
[----:B------:R-:W-:Y:S01]  /*9250*/  ISETP.GT.AND P0, PT, R0, 0x79, P0 ;  /* 0x000000790000780c */ /* 0x000fe20000704270 */
[----:B------:R-:W-:Y:S01]  /*9260*/  FMUL R56, R56, R154 ;  /* 0x0000009a38387220 */ /* 0x000fe20000400000 */
[----:B------:R-:W-:Y:S01]  /*9270*/  F2FP.F16.F32.PACK_AB R46, RZ, R46 ;  /* 0x0000002eff2e723e */ /* 0x000fe200000000ff */
[-C--:B------:R-:W-:Y:S01]  /*9280*/  FMUL R57, R57, R154.reuse ;  /* 0x0000009a39397220 */ /* 0x080fe20000400000 */
[----:B------:R-:W-:Y:S01]  /*9290*/  F2FP.F16.F32.PACK_AB R47, RZ, R47 ;  /* 0x0000002fff2f723e */ /* 0x000fe200000000ff */
[----:B------:R-:W-:Y:S01]  /*92a0*/  FMUL R58, R58, R154 ;  /* 0x0000009a3a3a7220 */ /* 0x000fe20000400000 */
[----:B------:R-:W-:Y:S01]  /*92b0*/  F2FP.F16.F32.PACK_AB R48, RZ, R48 ;  /* 0x00000030ff30723e */ /* 0x000fe200000000ff */
[----:B------:R-:W-:Y:S01]  /*92c0*/  @P5 STG.E.U16 desc[UR36][R8.64+0xf0], R148 ;  /* 0x0000f09408005986 */ /* 0x000fe2000c101524 */
[----:B0-----:R-:W-:Y:S01]  /*92d0*/  IADD3 R4, P5, R21, R8, RZ ;  /* 0x0000000815047210 */ /* 0x001fe20007fbe0ff */
[-C--:B------:R-:W-:Y:S01]  /*92e0*/  FMUL R59, R59, R154.reuse ;  /* 0x0000009a3b3b7220 */ /* 0x080fe20000400000 */
[----:B------:R-:W-:Y:S01]  /*92f0*/  F2FP.F16.F32.PACK_AB R49, RZ, R49 ;  /* 0x00000031ff31723e */ /* 0x000fe200000000ff */
[----:B------:R0:W-:Y:S01]  /*9300*/  @P3 STG.E.U16 desc[UR36][R8.64+0xf2], R149 ;  /* 0x0000f29508003986 */ /* 0x0001e2000c101524 */
[C---:B------:R-:W-:Y:S01]  /*9310*/  ISETP.GT.AND P3, PT, R0.reuse, RZ, P1 ;  /* 0x000000ff0000720c */ /* 0x040fe20000f64270 */
[----:B------:R-:W-:Y:S01]  /*9320*/  IMAD.X R5, R15, 0x1, R9, P5 ;  /* 0x000000010f057824 */ /* 0x000fe200028e0609 */
[C---:B------:R-:W-:Y:S01]  /*9330*/  ISETP.GT.AND P5, PT, R0.reuse, RZ, P2 ;  /* 0x000000ff0000720c */ /* 0x040fe200017a4270 */
        /* <DEDUP_REMOVED lines=11> */
[----:B0-----:R-:W-:Y:S01]  /*93f0*/  IADD3 R8, P3, R7, R4, RZ ;  /* 0x0000000407087210 */ /* 0x001fe20007f7e0ff */
[----:B------:R-:W-:Y:S01]  /*9400*/  FMUL R63, R63, R154 ;  /* 0x0000009a3f3f7220 */ /* 0x000fe20000400000 */
[----:B------:R-:W-:Y:S01]  /*9410*/  F2FP.F16.F32.PACK_AB R53, RZ, R53 ;  /* 0x00000035ff35723e */ /* 0x000fe200000000ff */
[----:B------:R-:W-:Y:S01]  /*9420*/  @P4 STG.E.U16 desc[UR36][R4.64+0x2], R25 ;  /* 0x0000021904004986 */ /* 0x000fe2000c101524 */
[----:B------:R-:W-:Y:S01]  /*9430*/  IADD3 R14, P4, R7, R4, RZ ;  /* 0x00000004070e7210 */ /* 0x000fe20007f9e0ff */
[----:B------:R-:W-:Y:S01]  /*9440*/  IMAD.X R9, R6, 0x1, R5, P3 ;  /* 0x0000000106097824 */ /* 0x000fe200018e0605 */
[----:B------:R-:W-:Y:S01]  /*9450*/  ISETP.GT.AND P3, PT, R0, 0x9, P2 ;  /* 0x000000090000780c */ /* 0x000fe20001764270 */
[-C--:B------:R-:W-:Y:S01]  /*9460*/  FMUL R64, R64, R154.reuse ;  /* 0x0000009a40407220 */ /* 0x080fe20000400000 */
[----:B------:R-:W-:Y:S01]  /*9470*/  IADD3.X R15, R6, R5, RZ, P4, !PT ;  /* 0x00000005060f7210 */ /* 0x000fe200027fe4ff */
[-C--:B------:R-:W-:Y:S01]  /*9480*/  FMUL R65, R65, R154.reuse ;  /* 0x0000009a41417220 */ /* 0x080fe20000400000 */
        /* <DEDUP_REMOVED lines=35> */
[--C-:B------:R-:W-:Y:S01]  /*96c0*/  @P0 IMAD.MOV.U32 R6, RZ, RZ, R12.reuse ;  /* 0x000000ffff060224 */ /* 0x100fe200078e000c */
[----:B------:R-:W-:Y:S01]  /*96d0*/  F2FP.F16.F32.PACK_AB R63, RZ, R63 ;  /* 0x0000003fff3f723e */ /* 0x000fe200000000ff */
[--C-:B------:R-:W-:Y:S01]  /*96e0*/  @P0 IMAD.MOV.U32 R7, RZ, RZ, R13.reuse ;  /* 0x000000ffff070224 */ /* 0x100fe200078e000d */
[----:B------:R-:W-:Y:S01]  /*96f0*/  F2FP.F16.F32.PACK_AB R64, RZ, R64 ;  /* 0x00000040ff40723e */ /* 0x000fe200000000ff */
[-C--:B------:R-:W-:Y:S01]  /*9700*/  FMUL R75, R75, R154.reuse ;  /* 0x0000009a4b4b7220 */ /* 0x080fe20000400000 */
[----:B------:R-:W-:Y:S01]  /*9710*/  F2FP.F16.F32.PACK_AB R65, RZ, R65 ;  /* 0x00000041ff41723e */ /* 0x000fe200000000ff */
[-C--:B------:R-:W-:Y:S01]  /*9720*/  FMUL R76, R76, R154.reuse ;  /* 0x0000009a4c4c7220 */ /* 0x080fe20000400000 */
[----:B------:R0:W-:Y:S01]  /*9730*/  @P0 STG.E.U16 desc[UR36][R6.64+0x20], R34 ;  /* 0x0000202206000986 */ /* 0x0001e2000c101524 */
        /* <DEDUP_REMOVED lines=11> */
[--C-:B0-----:R-:W-:Y:S01]  /*97f0*/  @P3 IMAD.MOV.U32 R6, RZ, RZ, R12.reuse ;  /* 0x000000ffff063224 */ /* 0x101fe200078e000c */
        /* <DEDUP_REMOVED lines=18> */
[----:B0-----:R-:W-:Y:S01]  /*9920*/  @P0 IMAD.MOV.U32 R6, RZ, RZ, R12 ;  /* 0x000000ffff060224 */ /* 0x001fe200078e000c */
[----:B------:R-:W-:Y:S01]  /*9930*/  F2FP.F16.F32.PACK_AB R77, RZ, R77 ;  /* 0x0000004dff4d723e */ /* 0x000fe200000000ff */
[----:B------:R-:W-:Y:S01]  /*9940*/  @P0 IMAD.MOV.U32 R7, RZ, RZ, R13 ;  /* 0x000000ffff070224 */ /* 0x000fe200078e000d */
[----:B------:R-:W-:Y:S01]  /*9950*/  F2FP.F16.F32.PACK_AB R78, RZ, R78 ;  /* 0x0000004eff4e723e */ /* 0x000fe200000000ff */
[----:B------:R-:W-:Y:S01]  /*9960*/  FMUL R87, R87, R154 ;  /* 0x0000009a57577220 */ /* 0x000fe20000400000 */
[----:B------:R-:W-:-:S02]  /*9970*/  F2FP.F16.F32.PACK_AB R79, RZ, R79 ;  /* 0x0000004fff4f723e */ /* 0x000fc400000000ff */
[----:B------:R0:W-:Y:S01]  /*9980*/  @P0 STG.E.U16 desc[UR36][R6.64+0x30], R38 ;  /* 0x0000302606000986 */ /* 0x0001e2000c101524 */
[----:B------:R-:W-:Y:S02]  /*9990*/  ISETP.GT.AND P0, PT, R0, 0x20, P2 ;  /* 0x000000200000780c */ /* 0x000fe40001704270 */
[----:B------:R-:W-:Y:S02]  /*99a0*/  F2FP.F16.F32.PACK_AB R80, RZ, R80 ;  /* 0x00000050ff50723e */ /* 0x000fe400000000ff */
[----:B------:R-:W-:Y:S02]  /*99b0*/  F2FP.F16.F32.PACK_AB R81, RZ, R81 ;  /* 0x00000051ff51723e */ /* 0x000fe400000000ff */
[----:B------:R-:W-:Y:S02]  /*99c0*/  F2FP.F16.F32.PACK_AB R82, RZ, R82 ;  /* 0x00000052ff52723e */ /* 0x000fe400000000ff */
[----:B------:R-:W-:Y:S02]  /*99d0*/  F2FP.F16.F32.PACK_AB R83, RZ, R83 ;  /* 0x00000053ff53723e */ /* 0x000fe400000000ff */
[----:B------:R-:W-:Y:S01]  /*99e0*/  F2FP.F16.F32.PACK_AB R84, RZ, R84 ;  /* 0x00000054ff54723e */ /* 0x000fe200000000ff */
[----:B0-----:R-:W-:Y:S01]  /*99f0*/  @P3 IMAD.MOV.U32 R7, RZ, RZ, R13 ;  /* 0x000000ffff073224 */ /* 0x001fe200078e000d */
[----:B------:R-:W-:-:S02]  /*9a00*/  @P3 MOV R6, R12 ;  /* 0x0000000c00063202 */ /* 0x000fc40000000f00 */
[----:B------:R-:W-:Y:S02]  /*9a10*/  F2FP.F16.F32.PACK_AB R85, RZ, R85 ;  /* 0x00000055ff55723e */ /* 0x000fe400000000ff */
[----:B------:R-:W-:Y:S01]  /*9a20*/  F2FP.F16.F32.PACK_AB R86, RZ, R86 ;  /* 0x00000056ff56723e */ /* 0x000fe200000000ff */
[----:B------:R0:W-:Y:S01]  /*9a30*/  @P3 STG.E.U16 desc[UR36][R6.64+0x32], R39 ;  /* 0x0000322706003986 */ /* 0x0001e2000c101524 */
[C---:B------:R-:W-:Y:S02]  /*9a40*/  ISETP.GT.AND P3, PT, R0.reuse, 0x21, P2 ;  /* 0x000000210000780c */ /* 0x040fe40001764270 */
[----:B------:R-:W-:Y:S01]  /*9a50*/  F2FP.F16.F32.PACK_AB R87, RZ, R87 ;  /* 0x00000057ff57723e */ /* 0x000fe200000000ff */
[----:B------:R-:W-:Y:S01]  /*9a60*/  @P4 STG.E.U16 desc[UR36][R4.64+0x40], R40 ;  /* 0x0000402804004986 */ /* 0x000fe2000c101524 */
[----:B------:R-:W-:-:S03]  /*9a70*/  ISETP.GT.AND P4, PT, R0, 0x28, P1 ;  /* 0x000000280000780c */ /* 0x000fc60000f84270 */
[----:B------:R-:W-:Y:S01]  /*9a80*/  @P5 STG.E.U16 desc[UR36][R4.64+0x42], R41 ;  /* 0x0000422904005986 */ /* 0x000fe2000c101524 */
[----:B------:R-:W-:Y:S01]  /*9a90*/  ISETP.GT.AND P5, PT, R0, 0x29, P1 ;  /* 0x000000290000780c */ /* 0x000fe20000fa4270 */
[----:B0-----:R-:W-:Y:S02]  /*9aa0*/  @P0 IMAD.MOV.U32 R6, RZ, RZ, R12 ;  /* 0x000000ffff060224 */ /* 0x001fe400078e000c */
[----:B------:R-:W-:-:S05]  /*9ab0*/  @P0 IMAD.MOV.U32 R7, RZ, RZ, R13 ;  /* 0x000000ffff070224 */ /* 0x000fca00078e000d */
[----:B------:R0:W-:Y:S01]  /*9ac0*/  @P0 STG.E.U16 desc[UR36][R6.64+0x40], R42 ;  /* 0x0000402a06000986 */ /* 0x0001e2000c101524 */
[----:B------:R-:W-:Y:S01]  /*9ad0*/  ISETP.GT.AND P0, PT, R0, 0x28, P2 ;  /* 0x000000280000780c */ /* 0x000fe20001704270 */
[----:B0-----:R-:W-:Y:S02]  /*9ae0*/  @P3 IMAD.MOV.U32 R6, RZ, RZ, R12 ;  /* 0x000000ffff063224 */ /* 0x001fe400078e000c */
[----:B------:R-:W-:-:S05]  /*9af0*/  @P3 IMAD.MOV.U32 R7, RZ, RZ, R13 ;  /* 0x000000ffff073224 */ /* 0x000fca00078e000d */
[----:B------:R0:W-:Y:S01]  /*9b00*/  @P3 STG.E.U16 desc[UR36][R6.64+0x42], R43 ;  /* 0x0000422b06003986 */ /* 0x0001e2000c101524 */
[----:B------:R-:W-:-:S03]  /*9b10*/  ISETP.GT.AND P3, PT, R0, 0x29, P2 ;  /* 0x000000290000780c */ /* 0x000fc60001764270 */
[----:B------:R-:W-:Y:S01]  /*9b20*/  @P4 STG.E.U16 desc[UR36][R4.64+0x50], R44 ;  /* 0x0000502c04004986 */ /* 0x000fe2000c101524 */
[----:B------:R-:W-:-:S03]  /*9b30*/  ISETP.GT.AND P4, PT, R0, 0x30, P1 ;  /* 0x000000300000780c */ /* 0x000fc60000f84270 */
[----:B------:R-:W-:Y:S01]  /*9b40*/  @P5 STG.E.U16 desc[UR36][R4.64+0x52], R45 ;  /* 0x0000522d04005986 */ /* 0x000fe2000c101524 */
[----:B------:R-:W-:Y:S01]  /*9b50*/  ISETP.GT.AND P5, PT, R0, 0x31, P1 ;  /* 0x000000310000780c */ /* 0x000fe20000fa4270 */
[----:B0-----:R-:W-:Y:S02]  /*9b60*/  @P0 IMAD.MOV.U32 R6, RZ, RZ, R12 ;  /* 0x000000ffff060224 */ /* 0x001fe400078e000c */
[----:B------:R-:W-:-:S05]  /*9b70*/  @P0 IMAD.MOV.U32 R7, RZ, RZ, R13 ;  /* 0x000000ffff070224 */ /* 0x000fca00078e000d */
[----:B------:R0:W-:Y:S01]  /*9b80*/  @P0 STG.E.U16 desc[UR36][R6.64+0x50], R46 ;  /* 0x0000502e06000986 */ /* 0x0001e2000c101524 */
[----:B------:R-:W-:Y:S02]  /*9b90*/  ISETP.GT.AND P0, PT, R0, 0x30, P2 ;  /* 0x000000300000780c */ /* 0x000fe40001704270 */
[----:B0-----:R-:W-:Y:S01]  /*9ba0*/  @P3 MOV R6, R12 ;  /* 0x0000000c00063202 */ /* 0x001fe20000000f00 */
        /* <DEDUP_REMOVED lines=98> */
[C---:B------:R-:W-:Y:S02]  /*a1d0*/  ISETP.GT.AND P3, PT, R0.reuse, 0x78, P1 ;  /* 0x000000780000780c */ /* 0x040fe40000f64270 */
[C---:B------:R-:W-:Y:S01]  /*a1e0*/  ISETP.GT.AND P1, PT, R0.reuse, 0x79, P1 ;  /* 0x000000790000780c */ /* 0x040fe20000f24270 */
[----:B------:R-:W-:Y:S01]  /*a1f0*/  @P4 STG.E.U16 desc[UR36][R4.64+0xe0], R80 ;  /* 0x0000e05004004986 */ /* 0x000fe2000c101524 */
[----:B------:R-:W-:-:S03]  /*a200*/  ISETP.GT.AND P4, PT, R0, 0x71, P2 ;  /* 0x000000710000780c */ /* 0x000fc60001784270 */
[----:B------:R-:W-:Y:S01]  /*a210*/  @P5 STG.E.U16 desc[UR36][R4.64+0xe2], R81 ;  /* 0x0000e25104005986 */ /* 0x000fe2000c101524 */
[C---:B------:R-:W-:Y:S02]  /*a220*/  ISETP.GT.AND P5, PT, R0.reuse, 0x78, P2 ;  /* 0x000000780000780c */ /* 0x040fe400017a4270 */
[----:B------:R-:W-:Y:S01]  /*a230*/  ISETP.GT.AND P2, PT, R0, 0x79, P2 ;  /* 0x000000790000780c */ /* 0x000fe20001744270 */
[----:B0-----:R-:W-:Y:S02]  /*a240*/  @P0 IMAD.MOV.U32 R6, RZ, RZ, R12 ;  /* 0x000000ffff060224 */ /* 0x001fe400078e000c */
[----:B------:R-:W-:-:S05]  /*a250*/  @P0 IMAD.MOV.U32 R7, RZ, RZ, R13 ;  /* 0x000000ffff070224 */ /* 0x000fca00078e000d */
[----:B------:R0:W-:Y:S02]  /*a260*/  @P0 STG.E.U16 desc[UR36][R6.64+0xe0], R82 ;  /* 0x0000e05206000986 */ /* 0x0001e4000c101524 */
[----:B0-----:R-:W-:Y:S02]  /*a270*/  @P4 IMAD.MOV.U32 R6, RZ, RZ, R12 ;  /* 0x000000ffff064224 */ /* 0x001fe400078e000c */
[----:B------:R-:W-:-:S05]  /*a280*/  @P4 IMAD.MOV.U32 R7, RZ, RZ, R13 ;  /* 0x000000ffff074224 */ /* 0x000fca00078e000d */
[----:B------:R-:W-:Y:S04]  /*a290*/  @P4 STG.E.U16 desc[UR36][R6.64+0xe2], R83 ;  /* 0x0000e25306004986 */ /* 0x000fe8000c101524 */
[----:B------:R-:W-:Y:S04]  /*a2a0*/  @P3 STG.E.U16 desc[UR36][R4.64+0xf0], R84 ;  /* 0x0000f05404003986 */ /* 0x000fe8000c101524 */
[----:B------:R0:W-:Y:S02]  /*a2b0*/  @P1 STG.E.U16 desc[UR36][R4.64+0xf2], R85 ;  /* 0x0000f25504001986 */ /* 0x0001e4000c101524 */
[----:B0-----:R-:W-:-:S02]  /*a2c0*/  @P5 IMAD.MOV.U32 R4, RZ, RZ, R12 ;  /* 0x000000ffff045224 */ /* 0x001fc400078e000c */
[----:B------:R-:W-:-:S05]  /*a2d0*/  @P5 IMAD.MOV.U32 R5, RZ, RZ, R13 ;  /* 0x000000ffff055224 */ /* 0x000fca00078e000d */
[----:B------:R0:W-:Y:S04]  /*a2e0*/  @P5 STG.E.U16 desc[UR36][R4.64+0xf0], R86 ;  /* 0x0000f05604005986 */ /* 0x0001e8000c101524 */
[----:B------:R0:W-:Y:S02]  /*a2f0*/  @P2 STG.E.U16 desc[UR36][R12.64+0xf2], R87 ;  /* 0x0000f2570c002986 */ /* 0x0001e4000c101524 */
.L_x_281:
[----:B------:R-:W-:Y:S05]  /*a300*/  BSYNC B0 ;  /* 0x0000000000007941 */ /* 0x000fea0003800000 */
.L_x_29:
[----:B------:R-:W-:Y:S01]  /*a310*/  ULDC UR4, c[0x0][0xc] ;  /* 0x0000030000047ab9 */ /* 0x000fe20000000800 */
[----:B------:R-:W-:Y:S01]  /*a320*/  ULDC UR5, c[0x0][0x10] ;  /* 0x0000040000057ab9 */ /* 0x000fe20000000800 */
[----:B0-----:R-:W0:Y:S01]  /*a330*/  LDC R3, c[0x0][0x14] ;  /* 0x00000500ff037b82 */ /* 0x001e220000000800 */
[----:B------:R-:W-:Y:S01]  /*a340*/  UIMAD.WIDE.U32 UR4, UR4, UR5, URZ ;  /* 0x00000005040472a5 */ /* 0x000fe2000f8e003f */
[----:B------:R-:W-:Y:S01]  /*a350*/  PRMT R0, RZ, 0x7610, R0 ;  /* 0x00007610ff007816 */ /* 0x000fe20000000000 */
[----:B------:R-:W-:Y:S02]  /*a360*/  IMAD.MOV.U32 R153, RZ, RZ, -0x1 ;  /* 0xffffffffff997424 */ /* 0x000fe400078e00ff */
[----:B------:R-:W-:Y:S02]  /*a370*/  IMAD.MOV.U32 R23, RZ, RZ, -0x1 ;  /* 0xffffffffff177424 */ /* 0x000fe400078e00ff */
[----:B0-----:R-:W-:-:S04]  /*a380*/  IMAD.WIDE.U32 R16, R3, UR4, R16 ;  /* 0x0000000403107c25 */ /* 0x001fc8000f8e0010 */
[----:B------:R-:W-:Y:S01]  /*a390*/  IMAD R3, R3, UR5, RZ ;  /* 0x0000000503037c24 */ /* 0x000fe2000f8e02ff */
[----:B------:R-:W-:Y:S02]  /*a3a0*/  ULDC.64 UR4, c[0x0][0x650] ;  /* 0x0001940000047ab9 */ /* 0x000fe40000000a00 */
[----:B------:R-:W-:Y:S02]  /*a3b0*/  ISETP.GE.U32.AND P0, PT, R16, UR4, PT ;  /* 0x0000000410007c0c */ /* 0x000fe4000bf06070 */
[----:B------:R-:W-:-:S04]  /*a3c0*/  IADD3 R17, R17, R3, RZ ;  /* 0x0000000311117210 */ /* 0x000fc80007ffe0ff */
[----:B------:R-:W-:-:S13]  /*a3d0*/  ISETP.GE.U32.AND.EX P0, PT, R17, UR5, PT, P0 ;  /* 0x0000000511007c0c */ /* 0x000fda000bf06100 */
[----:B------:R-:W-:Y:S05]  /*a3e0*/  @P0 BRA `(.L_x_282) ;  /* 0x0000000400640947 */ /* 0x000fea0003800000 */
[----:B------:R-:W0:Y:S01]  /*a3f0*/  S2R R12, SR_CTAID.X ;  /* 0x00000000000c7919 */ /* 0x000e220000002500 */
[----:B-12---:R-:W1:Y:S01]  /*a400*/  LDC.64 R10, c[0x0][0x628] ;  /* 0x00018a00ff0a7b82 */ /* 0x006e620000000a00 */
[----:B------:R-:W-:Y:S01]  /*a410*/  ULDC UR4, c[0x0][0x150] ;  /* 0x0000540000047ab9 */ /* 0x000fe20000000800 */
[----:B------:R-:W-:Y:S01]  /*a420*/  IMAD.MOV.U32 R8, RZ, RZ, R16 ;  /* 0x000000ffff087224 */ /* 0x000fe200078e0010 */
[----:B------:R-:W2:Y:S01]  /*a430*/  S2R R24, SR_CTAID.Y ;  /* 0x0000000000187919 */ /* 0x000ea20000002600 */
[----:B------:R-:W-:-:S04]  /*a440*/  IMAD.MOV.U32 R9, RZ, RZ, R17 ;  /* 0x000000ffff097224 */ /* 0x000fc800078e0011 */
[----:B------:R-:W2:Y:S08]  /*a450*/  LDC R21, c[0x0][0x144] ;  /* 0x00005100ff157b82 */ /* 0x000eb00000000800 */
[----:B------:R-:W2:Y:S08]  /*a460*/  LDC R0, c[0x0][0x630] ;  /* 0x00018c00ff007b82 */ /* 0x000eb00000000800 */
[----:B------:R-:W2:Y:S01]  /*a470*/  LDC.64 R14, c[0x0][0x620] ;  /* 0x00018800ff0e7b82 */ /* 0x000ea20000000a00 */
[----:B-1----:R-:W-:-:S04]  /*a480*/  ISETP.NE.U32.AND P0, PT, R10, RZ, PT ;  /* 0x000000ff0a00720c */ /* 0x002fc80003f05070 */
[----:B------:R-:W-:Y:S02]  /*a490*/  ISETP.NE.AND.EX P0, PT, R11, RZ, PT, P0 ;  /* 0x000000ff0b00720c */ /* 0x000fe40003f05300 */
[----:B0-----:R-:W-:-:S05]  /*a4a0*/  I2FP.F32.U32 R3, R12 ;  /* 0x0000000c00037245 */ /* 0x001fca0000201000 */
[----:B------:R-:W-:-:S04]  /*a4b0*/  FMUL R3, R3, UR4 ;  /* 0x0000000403037c20 */ /* 0x000fc80008400000 */
[----:B------:R0:W1:Y:S02]  /*a4c0*/  F2I.U32.TRUNC.NTZ R20, R3 ;  /* 0x0000000300147305 */ /* 0x000064000020f000 */
[----:B------:R-:W-:Y:S05]  /*a4d0*/  @!P0 BRA `(.L_x_283) ;  /* 0x0000000000288947 */ /* 0x000fea0003800000 */
[----:B0-----:R-:W0:Y:S02]  /*a4e0*/  LDC R3, c[0x0][0x634] ;  /* 0x00018d00ff037b82 */ /* 0x001e240000000800 */
        /* <DEDUP_REMOVED lines=9> */
.L_x_283:
[----:B------:R-:W3:Y:S01]  /*a580*/  LDC.64 R28, c[0x0][0x640] ;  /* 0x00019000ff1c7b82 */ /* 0x000ee20000000a00 */
[-CC-:B--2---:R-:W-:Y:S01]  /*a590*/  SHF.R.U64 R23, R8, R0.reuse, R9.reuse ;  /* 0x0000000008177219 */ /* 0x184fe20000001209 */
[----:B-1----:R-:W-:Y:S01]  /*a5a0*/  IMAD.MOV R20, RZ, RZ, -R20 ;  /* 0x000000ffff147224 */ /* 0x002fe200078e0a14 */
[----:B------:R-:W-:Y:S01]  /*a5b0*/  SHF.R.U32.HI R0, RZ, R0, R9 ;  /* 0x00000000ff007219 */ /* 0x000fe20000011609 */
[----:B------:R-:W-:Y:S01]  /*a5c0*/  ULDC UR4, c[0x0][0x154] ;  /* 0x0000550000047ab9 */ /* 0x000fe20000000800 */
[----:B0-----:R-:W-:Y:S01]  /*a5d0*/  IADD3 R3, P0, RZ, -R23, RZ ;  /* 0x80000017ff037210 */ /* 0x001fe20007f1e0ff */
[----:B------:R-:W-:Y:S02]  /*a5e0*/  IMAD R21, R21, R20, R12 ;  /* 0x0000001415157224 */ /* 0x000fe400078e020c */
[----:B------:R-:W0:Y:S01]  /*a5f0*/  LDC R6, c[0x0][0x618] ;  /* 0x00018600ff067b82 */ /* 0x000e220000000800 */
[----:B------:R-:W-:Y:S01]  /*a600*/  IADD3.X R5, RZ, ~R0, RZ, P0, !PT ;  /* 0x80000000ff057210 */ /* 0x000fe200007fe4ff */
[----:B------:R-:W-:-:S04]  /*a610*/  IMAD.MOV.U32 R7, RZ, RZ, 0x1 ;  /* 0x00000001ff077424 */ /* 0x000fc800078e00ff */
[-C--:B------:R-:W-:Y:S02]  /*a620*/  IMAD R0, R5, R14.reuse, RZ ;  /* 0x0000000e05007224 */ /* 0x080fe400078e02ff */
[----:B------:R-:W1:Y:S01]  /*a630*/  LDC R8, c[0x0][0x608] ;  /* 0x00018200ff087b82 */ /* 0x000e620000000800 */
[----:B------:R-:W-:-:S04]  /*a640*/  IMAD.WIDE.U32 R4, R3, R14, R16 ;  /* 0x0000000e03047225 */ /* 0x000fc800078e0010 */
[----:B------:R-:W-:Y:S01]  /*a650*/  IMAD R3, R3, R15, R0 ;  /* 0x0000000f03037224 */ /* 0x000fe200078e0200 */
[----:B------:R-:W-:Y:S02]  /*a660*/  I2FP.F32.U32 R0, R24 ;  /* 0x0000001800007245 */ /* 0x000fe40000201000 */
[----:B------:R-:W2:Y:S01]  /*a670*/  LDC R26, c[0x0][0x658] ;  /* 0x00019600ff1a7b82 */ /* 0x000ea20000000800 */
[----:B------:R-:W-:Y:S01]  /*a680*/  IMAD.IADD R3, R5, 0x1, R3 ;  /* 0x0000000105037824 */ /* 0x000fe200078e0203 */
[----:B---3--:R-:W-:Y:S01]  /*a690*/  ISETP.NE.U32.AND P0, PT, R28, RZ, PT ;  /* 0x000000ff1c00720c */ /* 0x008fe20003f05070 */
[----:B------:R-:W-:Y:S01]  /*a6a0*/  FMUL R0, R0, UR4 ;  /* 0x0000000400007c20 */ /* 0x000fe20008400000 */
[----:B------:R-:W-:Y:S02]  /*a6b0*/  IMAD.MOV.U32 R5, RZ, RZ, -0x1 ;  /* 0xffffffffff057424 */ /* 0x000fe400078e00ff */
[----:B------:R-:W-:Y:S01]  /*a6c0*/  ISETP.NE.AND.EX P0, PT, R29, RZ, PT, P0 ;  /* 0x000000ff1d00720c */ /* 0x000fe20003f05300 */
[----:B------:R3:W2:Y:S01]  /*a6d0*/  F2I.U32.TRUNC.NTZ R13, R0 ;  /* 0x00000000000d7305 */ /* 0x0006a2000020f000 */
[----:B------:R-:W3:Y:S01]  /*a6e0*/  LDC R15, c[0x0][0x148] ;  /* 0x00005200ff0f7b82 */ /* 0x000ee20000000800 */
[----:B0-----:R-:W-:-:S02]  /*a6f0*/  SHF.R.U64 R12, R4, R6, R3 ;  /* 0x00000006040c7219 */ /* 0x001fc40000001203 */
[----:B------:R-:W-:-:S05]  /*a700*/  SHF.R.U32.HI R3, RZ, R6, R3 ;  /* 0x00000006ff037219 */ /* 0x000fca0000011603 */
[----:B------:R-:W0:Y:S01]  /*a710*/  LDC R20, c[0x0][0x600] ;  /* 0x00018000ff147b82 */ /* 0x000e220000000800 */
[-CC-:B-1----:R-:W-:Y:S02]  /*a720*/  SHF.R.U64 R10, R12, R8.reuse, R3.reuse ;  /* 0x000000080c0a7219 */ /* 0x182fe40000001203 */
[----:B------:R-:W-:-:S05]  /*a730*/  SHF.R.U32.HI R3, RZ, R8, R3 ;  /* 0x00000008ff037219 */ /* 0x000fca0000011603 */
[----:B------:R-:W1:Y:S01]  /*a740*/  LDC R27, c[0x0][0x648] ;  /* 0x00019200ff1b7b82 */ /* 0x000e620000000800 */
[-C--:B--2---:R-:W-:Y:S02]  /*a750*/  SHF.L.U32 R4, R5, R26.reuse, RZ ;  /* 0x0000001a05047219 */ /* 0x084fe400000006ff */
[--C-:B------:R-:W-:Y:S02]  /*a760*/  SHF.R.U64 R14, R10, R26, R3.reuse ;  /* 0x0000001a0a0e7219 */ /* 0x100fe40000001203 */
[----:B------:R-:W-:Y:S02]  /*a770*/  LOP3.LUT R25, RZ, R4, RZ, 0x33, !PT ;  /* 0x00000004ff197212 */ /* 0x000fe400078e33ff */
[-C--:B------:R-:W-:Y:S01]  /*a780*/  SHF.R.U32.HI R5, RZ, R26.reuse, R3 ;  /* 0x0000001aff057219 */ /* 0x080fe20000011603 */
[----:B------:R-:W2:Y:S01]  /*a790*/  LDC R30, c[0x0][0x638] ;  /* 0x00018e00ff1e7b82 */ /* 0x000ea20000000800 */
[----:B------:R-:W-:Y:S01]  /*a7a0*/  SHF.L.U32 R152, R7, R26, RZ ;  /* 0x0000001a07987219 */ /* 0x000fe200000006ff */
[----:B------:R-:W-:-:S06]  /*a7b0*/  IMAD.MOV.U32 R4, RZ, RZ, R14 ;  /* 0x000000ffff047224 */ /* 0x000fcc00078e000e */
[----:B------:R-:W0:Y:S01]  /*a7c0*/  LDC R31, c[0x0][0x610] ;  /* 0x00018400ff1f7b82 */ /* 0x000e220000000800 */
[----:B------:R-:W-:Y:S05]  /*a7d0*/  @!P0 BRA `(.L_x_284) ;  /* 0x0000000000288947 */ /* 0x000fea0003800000 */
[----:B------:R-:W4:Y:S02]  /*a7e0*/  LDC R3, c[0x0][0x64c] ;  /* 0x00019300ff037b82 */ /* 0x000f240000000800 */
[----:B----4-:R-:W-:-:S05]  /*a7f0*/  IADD3 R3, P0, R14, R3, RZ ;  /* 0x000000030e037210 */ /* 0x010fca0007f1e0ff */
[----:B------:R-:W-:-:S04]  /*a800*/  IMAD.X R11, RZ, RZ, R5, P0 ;  /* 0x000000ffff0b7224 */ /* 0x000fc800000e0605 */
[----:B------:R-:W-:-:S04]  /*a810*/  IMAD.WIDE.U32 R4, R11, R28, RZ ;  /* 0x0000001c0b047225 */ /* 0x000fc800078e00ff */
[----:B------:R-:W-:-:S04]  /*a820*/  IMAD.WIDE.U32 R6, P0, R3, R29, R4 ;  /* 0x0000001d03067225 */ /* 0x000fc80007800004 */
[----:B------:R-:W-:Y:S01]  /*a830*/  IMAD.WIDE.U32 R4, R3, R28, RZ ;  /* 0x0000001c03047225 */ /* 0x000fe200078e00ff */
[----:B------:R-:W-:-:S03]  /*a840*/  MOV R8, R7 ;  /* 0x0000000700087202 */ /* 0x000fc60000000f00 */
[----:B------:R-:W-:Y:S01]  /*a850*/  IMAD.X R9, RZ, RZ, RZ, P0 ;  /* 0x000000ffff097224 */ /* 0x000fe200000e06ff */
[----:B------:R-:W-:-:S05]  /*a860*/  IADD3 RZ, P0, R5, R6, RZ ;  /* 0x0000000605ff7210 */ /* 0x000fca0007f1e0ff */
[----:B------:R-:W-:-:S08]  /*a870*/  IMAD.WIDE.U32.X R4, R11, R29, R8, P0 ;  /* 0x0000001d0b047225 */ /* 0x000fd000000e0408 */
.L_x_284:
[----:B------:R-:W-:Y:S01]  /*a880*/  ISETP.NE.AND P0, PT, R2, 0x1, PT ;  /* 0x000000010200780c */ /* 0x000fe20003f05270 */
[----:B0-----:R-:W-:Y:S01]  /*a890*/  VIADD R7, R20, 0xffffffff ;  /* 0xffffffff14077836 */ /* 0x001fe20000000000 */
[----:B-1-3--:R-:W-:Y:S01]  /*a8a0*/  SHF.R.U64 R0, R4, R27, R5 ;  /* 0x0000001b04007219 */ /* 0x00afe20000001205 */
[----:B------:R-:W-:Y:S01]  /*a8b0*/  IMAD.MOV R13, RZ, RZ, -R13 ;  /* 0x000000ffff0d7224 */ /* 0x000fe200078e0a0d */
[----:B------:R-:W-:Y:S01]  /*a8c0*/  LOP3.LUT R5, R10, R25, RZ, 0xc0, !PT ;  /* 0x000000190a057212 */ /* 0x000fe200078ec0ff */
[----:B------:R-:W-:Y:S02]  /*a8d0*/  IMAD.MOV.U32 R4, RZ, RZ, 0x1 ;  /* 0x00000001ff047424 */ /* 0x000fe400078e00ff */
[----:B------:R-:W-:Y:S02]  /*a8e0*/  IMAD.MOV R3, RZ, RZ, -R0 ;  /* 0x000000ffff037224 */ /* 0x000fe400078e0a00 */
[----:B------:R-:W-:Y:S01]  /*a8f0*/  IMAD R152, R152, R0, R5 ;  /* 0x0000000098987224 */ /* 0x000fe200078e0205 */
[----:B------:R-:W-:Y:S01]  /*a900*/  LOP3.LUT R5, R12, R7, RZ, 0xc0, !PT ;  /* 0x000000070c057212 */ /* 0x000fe200078ec0ff */
[----:B--2---:R-:W-:-:S02]  /*a910*/  IMAD R0, R3, R30, R14 ;  /* 0x0000001e03007224 */ /* 0x004fc400078e020e */
[----:B------:R-:W-:Y:S02]  /*a920*/  @P0 IMAD R21, R15, R13, R24 ;  /* 0x0000000d0f150224 */ /* 0x000fe400078e0218 */
[----:B------:R-:W-:Y:S01]  /*a930*/  IMAD R3, R0, R20, R5 ;  /* 0x0000001400037224 */ /* 0x000fe200078e0205 */
[----:B------:R-:W-:Y:S01]  /*a940*/  PRMT R0, R4, 0x7610, R0 ;  /* 0x0000761004007816 */ /* 0x000fe20000000000 */
[----:B------:R-:W-:-:S05]  /*a950*/  IMAD R152, R152, R31, R21 ;  /* 0x0000001f98987224 */ /* 0x000fca00078e0215 */
[----:B------:R-:W-:Y:S02]  /*a960*/  SEL R153, R3, R152, !P0 ;  /* 0x0000009803997207 */ /* 0x000fe40004000000 */
[----:B------:R-:W-:-:S07]  /*a970*/  SEL R152, R152, R3, !P0 ;  /* 0x0000000398987207 */ /* 0x000fce0004000000 */
.L_x_282:
[----:B------:R-:W-:-:S13]  /*a980*/  LOP3.LUT P0, RZ, R0, 0xff, RZ, 0xc0, !PT ;  /* 0x000000ff00ff7812 */ /* 0x000fda000780c0ff */
[----:B------:R-:W-:Y:S05]  /*a990*/  @P0 BRA `(.L_x_285) ;  /* 0xffffff6400980947 */ /* 0x000fea000383ffff */
[----:B------:R-:W-:Y:S05]  /*a9a0*/  EXIT ;  /* 0x000000000000794d */ /* 0x000fea0003800000 */
.L_x_4:
[----:B0-----:R-:W-:Y:S01]  /*a9b0*/  ULDC.64 UR4, c[0x0][0x650] ;  /* 0x0001940000047ab9 */ /* 0x001fe20000000a00 */
        /* <DEDUP_REMOVED lines=8> */
[----:B------:R-:W-:Y:S01]  /*aa40*/  MOV R10, R16 ;  /* 0x00000010000a7202 */ /* 0x000fe20000000f00 */
[----:B------:R-:W-:-:S06]  /*aa50*/  IMAD.MOV.U32 R11, RZ, RZ, R17 ;  /* 0x000000ffff0b7224 */ /* 0x000fcc00078e0011 */
        /* <DEDUP_REMOVED lines=15> */
.L_x_287:
[--C-:B------:R-:W-:Y:S01]  /*ab50*/  SHF.R.U64 R12, R10, R14, R11.reuse ;  /* 0x0000000e0a0c7219 */ /* 0x100fe2000000120b */
[----:B------:R-:W0:Y:S01]  /*ab60*/  LDC R22, c[0x0][0x618] ;  /* 0x00018600ff167b82 */ /* 0x000e220000000800 */
[----:B------:R-:W-:Y:S01]  /*ab70*/  I2FP.F32.U32 R6, R4 ;  /* 0x0000000400067245 */ /* 0x000fe20000201000 */
[----:B------:R-:W-:Y:S01]  /*ab80*/  ULDC UR4, c[0x0][0x150] ;  /* 0x0000540000047ab9 */ /* 0x000fe20000000800 */
[----:B------:R-:W-:Y:S02]  /*ab90*/  SHF.R.U32.HI R5, RZ, R14, R11 ;  /* 0x0000000eff057219 */ /* 0x000fe4000001160b */
[----:B------:R-:W-:Y:S01]  /*aba0*/  IADD3 R9, P0, RZ, -R12, RZ ;  /* 0x8000000cff097210 */ /* 0x000fe20007f1e0ff */
[----:B------:R-:W-:Y:S01]  /*abb0*/  FMUL R11, R6, UR4 ;  /* 0x00000004060b7c20 */ /* 0x000fe20008400000 */
[----:B------:R-:W-:Y:S01]  /*abc0*/  ULDC UR4, c[0x0][0x154] ;  /* 0x0000550000047ab9 */ /* 0x000fe20000000800 */
[----:B------:R-:W1:Y:S02]  /*abd0*/  LDC.64 R24, c[0x0][0x640] ;  /* 0x00019000ff187b82 */ /* 0x000e640000000a00 */
[----:B------:R-:W-:-:S02]  /*abe0*/  IMAD.X R5, RZ, RZ, ~R5, P0 ;  /* 0x000000ffff057224 */ /* 0x000fc400000e0e05 */
[----:B------:R-:W2:Y:S01]  /*abf0*/  F2I.U32.TRUNC.NTZ R11, R11 ;  /* 0x0000000b000b7305 */ /* 0x000ea2000020f000 */
[----:B------:R-:W-:-:S03]  /*ac00*/  IMAD.WIDE.U32 R6, R9, R20, R16 ;  /* 0x0000001409067225 */ /* 0x000fc600078e0010 */
[----:B------:R-:W3:Y:S01]  /*ac10*/  LDC R13, c[0x0][0x144] ;  /* 0x00005100ff0d7b82 */ /* 0x000ee20000000800 */
[----:B------:R-:W-:-:S04]  /*ac20*/  IMAD R8, R5, R20, RZ ;  /* 0x0000001405087224 */ /* 0x000fc800078e02ff */
[----:B------:R-:W-:Y:S01]  /*ac30*/  IMAD R5, R9, R21, R8 ;  /* 0x0000001509057224 */ /* 0x000fe200078e0208 */
[----:B------:R-:W-:Y:S02]  /*ac40*/  MOV R8, 0xffffffff ;  /* 0xffffffff00087802 */ /* 0x000fe40000000f00 */
[----:B------:R-:W4:Y:S01]  /*ac50*/  LDC R14, c[0x0][0x608] ;  /* 0x00018200ff0e7b82 */ /* 0x000f220000000800 */
[----:B------:R-:W-:Y:S01]  /*ac60*/  IMAD.IADD R5, R7, 0x1, R5 ;  /* 0x0000000107057824 */ /* 0x000fe200078e0205 */
[----:B------:R-:W-:-:S04]  /*ac70*/  I2FP.F32.U32 R7, R3 ;  /* 0x0000000300077245 */ /* 0x000fc80000201000 */
[-C--:B0-----:R-:W-:Y:S01]  /*ac80*/  SHF.R.U64 R10, R6, R22.reuse, R5 ;  /* 0x00000016060a7219 */ /* 0x081fe20000001205 */
[----:B--2---:R-:W-:Y:S01]  /*ac90*/  IMAD.MOV R6, RZ, RZ, -R11 ;  /* 0x000000ffff067224 */ /* 0x004fe200078e0a0b */
[----:B------:R-:W0:Y:S01]  /*aca0*/  LDC R9, c[0x0][0x658] ;  /* 0x00019600ff097b82 */ /* 0x000e220000000800 */
[----:B-1----:R-:W-:Y:S01]  /*acb0*/  ISETP.NE.U32.AND P0, PT, R24, RZ, PT ;  /* 0x000000ff1800720c */ /* 0x002fe20003f05070 */
[----:B------:R-:W-:Y:S01]  /*acc0*/  FMUL R7, R7, UR4 ;  /* 0x0000000407077c20 */ /* 0x000fe20008400000 */
[----:B------:R-:W-:Y:S02]  /*acd0*/  SHF.R.U32.HI R5, RZ, R22, R5 ;  /* 0x00000016ff057219 */ /* 0x000fe40000011605 */
[----:B------:R-:W-:-:S03]  /*ace0*/  ISETP.NE.AND.EX P0, PT, R25, RZ, PT, P0 ;  /* 0x000000ff1900720c */ /* 0x000fc60003f05300 */
[----:B------:R-:W1:Y:S01]  /*acf0*/  LDC R20, c[0x0][0x148] ;  /* 0x00005200ff147b82 */ /* 0x000e620000000800 */
[----:B---3--:R-:W-:Y:S02]  /*ad00*/  IMAD R23, R13, R6, R4 ;  /* 0x000000060d177224 */ /* 0x008fe400078e0204 */
[----:B------:R-:W-:-:S05]  /*ad10*/  IMAD.MOV.U32 R6, RZ, RZ, 0x1 ;  /* 0x00000001ff067424 */ /* 0x000fca00078e00ff */
[----:B------:R-:W2:Y:S01]  /*ad20*/  LDC R21, c[0x0][0x600] ;  /* 0x00018000ff157b82 */ /* 0x000ea20000000800 */
[-CC-:B----4-:R-:W-:Y:S02]  /*ad30*/  SHF.R.U64 R13, R10, R14.reuse, R5.reuse ;  /* 0x0000000e0a0d7219 */ /* 0x190fe40000001205 */
[----:B------:R-:W-:Y:S02]  /*ad40*/  SHF.R.U32.HI R4, RZ, R14, R5 ;  /* 0x0000000eff047219 */ /* 0x000fe40000011605 */
[----:B------:R3:W4:Y:S03]  /*ad50*/  F2I.U32.TRUNC.NTZ R14, R7 ;  /* 0x00000007000e7305 */ /* 0x000726000020f000 */
[----:B------:R-:W1:Y:S01]  /*ad60*/  LDC R26, c[0x0][0x648] ;  /* 0x00019200ff1a7b82 */ /* 0x000e620000000800 */
[-C--:B0-----:R-:W-:Y:S02]  /*ad70*/  SHF.R.U64 R15, R13, R9.reuse, R4 ;  /* 0x000000090d0f7219 */ /* 0x081fe40000001204 */
[----:B------:R-:W-:-:S02]  /*ad80*/  SHF.L.U32 R8, R8, R9, RZ ;  /* 0x0000000908087219 */ /* 0x000fc400000006ff */
[-C--:B------:R-:W-:Y:S01]  /*ad90*/  SHF.R.U32.HI R5, RZ, R9.reuse, R4 ;  /* 0x00000009ff057219 */ /* 0x080fe20000011604 */
[----:B------:R-:W-:Y:S01]  /*ada0*/  IMAD.MOV.U32 R4, RZ, RZ, R15 ;  /* 0x000000ffff047224 */ /* 0x000fe200078e000f */
[----:B------:R-:W-:Y:S01]  /*adb0*/  SHF.L.U32 R22, R6, R9, RZ ;  /* 0x0000000906167219 */ /* 0x000fe200000006ff */
[----:B------:R-:W0:Y:S01]  /*adc0*/  LDC R27, c[0x0][0x638] ;  /* 0x00018e00ff1b7b82 */ /* 0x000e220000000800 */
[----:B------:R-:W-:-:S07]  /*add0*/  LOP3.LUT R28, RZ, R8, RZ, 0x33, !PT ;  /* 0x00000008ff1c7212 */ /* 0x000fce00078e33ff */
        /* <DEDUP_REMOVED lines=12> */
.L_x_288:
[----:B------:R-:W-:Y:S01]  /*aea0*/  ISETP.NE.AND P0, PT, R2, 0x1, PT ;  /* 0x000000010200780c */ /* 0x000fe20003f05270 */
[----:B--2---:R-:W-:Y:S01]  /*aeb0*/  VIADD R7, R21, 0xffffffff ;  /* 0xffffffff15077836 */ /* 0x004fe20000000000 */
[----:B-1----:R-:W-:Y:S01]  /*aec0*/  SHF.R.U64 R5, R4, R26, R5 ;  /* 0x0000001a04057219 */ /* 0x002fe20000001205 */
[----:B------:R-:W-:Y:S01]  /*aed0*/  IMAD.MOV R14, RZ, RZ, -R14 ;  /* 0x000000ffff0e7224 */ /* 0x000fe200078e0a0e */
[----:B------:R-:W-:Y:S01]  /*aee0*/  LOP3.LUT R4, R13, R28, RZ, 0xc0, !PT ;  /* 0x0000001c0d047212 */ /* 0x000fe200078ec0ff */
[----:B------:R-:W-:Y:S01]  /*aef0*/  IMAD.MOV.U32 R8, RZ, RZ, R12 ;  /* 0x000000ffff087224 */ /* 0x000fe200078e000c */
[----:B------:R-:W-:Y:S02]  /*af00*/  IADD3 R6, -R5, RZ, RZ ;  /* 0x000000ff05067210 */ /* 0x000fe40007ffe1ff */
[----:B------:R-:W-:Y:S01]  /*af10*/  LOP3.LUT R10, R10, R7, RZ, 0xc0, !PT ;  /* 0x000000070a0a7212 */ /* 0x000fe200078ec0ff */
[----:B------:R-:W-:-:S04]  /*af20*/  IMAD R4, R22, R5, R4 ;  /* 0x0000000516047224 */ /* 0x000fc800078e0204 */
[----:B------:R-:W-:Y:S02]  /*af30*/  @P0 IMAD R23, R20, R14, R3 ;  /* 0x0000000e14170224 */ /* 0x000fe400078e0203 */
[----:B0-----:R-:W-:Y:S02]  /*af40*/  IMAD R3, R6, R27, R15 ;  /* 0x0000001b06037224 */ /* 0x001fe400078e020f */
[----:B------:R-:W-:Y:S02]  /*af50*/  IMAD R7, R4, R29, R23 ;  /* 0x0000001d04077224 */ /* 0x000fe400078e0217 */
[----:B------:R-:W-:Y:S02]  /*af60*/  IMAD R4, R3, R21, R10 ;  /* 0x0000001503047224 */ /* 0x000fe400078e020a */
[----:B------:R-:W-:-:S03]  /*af70*/  IMAD.MOV.U32 R6, RZ, RZ, 0x1 ;  /* 0x00000001ff067424 */ /* 0x000fc600078e00ff */
[----:B------:R-:W-:Y:S02]  /*af80*/  SEL R9, R4, R7, !P0 ;  /* 0x0000000704097207 */ /* 0x000fe40004000000 */
[----:B------:R-:W-:-:S07]  /*af90*/  SEL R7, R7, R4, !P0 ;  /* 0x0000000407077207 */ /* 0x000fce0004000000 */
.L_x_286:
[----:B------:R-:W-:-:S08]  /*afa0*/  NOP ;  /* 0x0000000000007918 */ /* 0x000fd00000000000 */
[----:B------:R-:W0:-:S00]  /*afb0*/  USETMAXREG.DEALLOC.CTAPOOL 0x28 ;  /* 0x00000028000079c8 */ /* 0x000e0000080e0500 */
[----:B0-----:R-:W-:-:S13]  /*afc0*/  ISETP.NE.AND P0, PT, R0, RZ, PT ;  /* 0x000000ff0000720c */ /* 0x001fda0003f05270 */
[----:B------:R-:W-:Y:S05]  /*afd0*/  @P0 EXIT ;  /* 0x000000000000094d */ /* 0x000fea0003800000 */
[----:B------:R-:W-:Y:S01]  /*afe0*/  LOP3.LUT P0, RZ, R6, 0xff, RZ, 0xc0, !PT ;  /* 0x000000ff06ff7812 */ /* 0x000fe2000780c0ff */
[----:B------:R-:W-:Y:S02]  /*aff0*/  IMAD.MOV.U32 R0, RZ, RZ, 0x1 ;  /* 0x00000001ff007424 */ /* 0x000fe400078e00ff */
[----:B------:R-:W-:-:S10]  /*b000*/  IMAD.MOV.U32 R12, RZ, RZ, RZ ;  /* 0x000000ffff0c7224 */ /* 0x000fd400078e00ff */
[----:B------:R-:W-:Y:S05]  /*b010*/  @!P0 BRA `(.L_x_289) ;  /* 0x0000000c00308947 */ /* 0x000fea0003800000 */
[----:B------:R-:W0:Y:S01]  /*b020*/  LDC R0, c[0x0][0x28c] ;  /* 0x0000a300ff007b82 */ /* 0x000e220000000800 */
[----:B------:R-:W-:Y:S01]  /*b030*/  ULDC UR5, c[0x0][0x600] ;  /* 0x0001800000057ab9 */ /* 0x000fe20000000800 */
[----:B------:R-:W-:Y:S01]  /*b040*/  ULDC UR4, c[0x0][0xc] ;  /* 0x0000030000047ab9 */ /* 0x000fe20000000800 */
[----:B------:R-:W-:Y:S01]  /*b050*/  UIADD3 UR16, UR5, -0x1, URZ ;  /* 0xffffffff05107890 */ /* 0x000fe2000fffe03f */
[C---:B------:R-:W-:Y:S01]  /*b060*/  LOP3.LUT P2, RZ, R18.reuse, 0x7f, RZ, 0xc0, !PT ;  /* 0x0000007f12ff7812 */ /* 0x040fe2000784c0ff */
[----:B------:R-:W-:Y:S01]  /*b070*/  ULDC UR6, c[0x0][0x658] ;  /* 0x0001960000067ab9 */ /* 0x000fe20000000800 */
[----:B------:R-:W-:Y:S01]  /*b080*/  ULDC UR5, c[0x0][0x10] ;  /* 0x0000040000057ab9 */ /* 0x000fe20000000800 */
[----:B------:R-:W-:Y:S01]  /*b090*/  UMOV UR7, 0xffffffff ;  /* 0xffffffff00077882 */ /* 0x000fe20000000000 */
[----:B------:R-:W-:Y:S01]  /*b0a0*/  UMOV UR8, 0x1 ;  /* 0x0000000100087882 */ /* 0x000fe20000000000 */
[----:B------:R-:W-:Y:S01]  /*b0b0*/  UIMAD.WIDE.U32 UR4, UR4, UR5, URZ ;  /* 0x00000005040472a5 */ /* 0x000fe2000f8e003f */
[----:B------:R-:W-:Y:S01]  /*b0c0*/  LOP3.LUT P0, RZ, R18, 0x1f, RZ, 0xc0, !PT ;  /* 0x0000001f12ff7812 */ /* 0x000fe2000780c0ff */
[----:B------:R-:W-:Y:S01]  /*b0d0*/  USHF.L.U32 UR7, UR7, UR6, URZ ;  /* 0x0000000607077299 */ /* 0x000fe2000800063f */
[----:B------:R-:W-:Y:S01]  /*b0e0*/  BSSY B0, `(.L_x_289) ;  /* 0x00000bf000007945 */ /* 0x000fe20003800000 */
[----:B------:R-:W-:Y:S01]  /*b0f0*/  USHF.L.U32 UR18, UR8, UR6, URZ ;  /* 0x0000000608127299 */ /* 0x000fe2000800063f */
[----:B------:R-:W-:Y:S01]  /*b100*/  IMAD.MOV.U32 R13, RZ, RZ, 0x1 ;  /* 0x00000001ff0d7424 */ /* 0x000fe200078e00ff */
[----:B------:R-:W-:Y:S01]  /*b110*/  LOP3.LUT R11, R19, 0x2, RZ, 0xfc, !PT ;  /* 0x00000002130b7812 */ /* 0x000fe200078efcff */
[----:B------:R-:W-:Y:S01]  /*b120*/  ULDC UR6, c[0x0][0x14] ;  /* 0x0000050000067ab9 */ /* 0x000fe20000000800 */
[----:B------:R-:W-:Y:S01]  /*b130*/  PLOP3.LUT P0, PT, P0, P2, PT, 0x8a, 0x0 ;  /* 0x000000000000781c */ /* 0x000fe20000705172 */
[----:B------:R-:W-:Y:S01]  /*b140*/  UIMAD.WIDE.U32 UR20, UR4, UR6, URZ ;  /* 0x00000006041472a5 */ /* 0x000fe2000f8e003f */
[----:B------:R-:W-:Y:S01]  /*b150*/  MOV R12, RZ ;  /* 0x000000ff000c7202 */ /* 0x000fe20000000f00 */
[----:B------:R-:W-:-:S02]  /*b160*/  UIMAD UR13, UR5, UR6, URZ ;  /* 0x00000006050d72a4 */ /* 0x000fc4000f8e023f */
[----:B------:R-:W-:Y:S01]  /*b170*/  ULOP3.LUT UR17, URZ, UR7, URZ, 0x33, !UPT ;  /* 0x000000073f117292 */ /* 0x000fe2000f8e333f */
[----:B0-----:R-:W-:Y:S01]  /*b180*/  VIADD R0, R0, 0x1f ;  /* 0x0000001f00007836 */ /* 0x001fe20000000000 */
[----:B------:R-:W-:Y:S01]  /*b190*/  UIADD3 UR13, UR21, UR13, URZ ;  /* 0x0000000d150d7290 */ /* 0x000fe2000fffe03f */
[----:B------:R-:W-:-:S03]  /*b1a0*/  ULDC.64 UR22, c[0x0][0x198] ;  /* 0x0000660000167ab9 */ /* 0x000fc60000000a00 */
[----:B------:R-:W-:-:S04]  /*b1b0*/  SHF.R.S32.HI R3, RZ, 0x1f, R0 ;  /* 0x0000001fff037819 */ /* 0x000fc80000011400 */
[----:B------:R-:W-:Y:S01]  /*b1c0*/  LEA.HI R3, R3, R0, RZ, 0x5 ;  /* 0x0000000003037211 */ /* 0x000fe200078f28ff */
[----:B------:R-:W-:-:S03]  /*b1d0*/  IMAD.MOV.U32 R0, RZ, RZ, 0x1 ;  /* 0x00000001ff007424 */ /* 0x000fc600078e00ff */
[----:B------:R-:W-:-:S05]  /*b1e0*/  SHF.R.S32.HI R3, RZ, 0x5, R3 ;  /* 0x00000005ff037819 */ /* 0x000fca0000011403 */
[----:B------:R-:W-:-:S07]  /*b1f0*/  VIADD R10, R3, 0x1 ;  /* 0x00000001030a7836 */ /* 0x000fce0000000000 */
.L_x_301:
[----:B------:R-:W-:-:S03]  /*b200*/  UMOV UR4, 0xffffffff ;  /* 0xffffffff00047882 */ /* 0x000fc60000000000 */
[----:B------:R-:W-:Y:S05]  /*b210*/  BRA.DIV UR4, `(.L_x_290) ;  /* 0x0000001204507947 */ /* 0x000fea000b800000 */
[----:B------:R-:W-:-:S13]  /*b220*/  ELECT P6, URZ, PT ;  /* 0x00000000003f782f */ /* 0x000fda00038c0000 */
.L_x_317:
[----:B------:R-:W0:Y:S01]  /*b230*/  LDC R4, c[0x0][0x28c] ;  /* 0x0000a300ff047b82 */ /* 0x000e220000000800 */
[----:B------:R-:W-:Y:S01]  /*b240*/  BSSY B1, `(.L_x_291) ;  /* 0x0000037000017945 */ /* 0x000fe20003800000 */
[----:B0-----:R-:W-:-:S13]  /*b250*/  ISETP.LT.OR P6, PT, R4, 0x1, !P6 ;  /* 0x000000010400780c */ /* 0x001fda00077c1670 */
[----:B------:R-:W-:Y:S05]  /*b260*/  @P6 BRA `(.L_x_292) ;  /* 0x0000000000d06947 */ /* 0x000fea0003800000 */
[----:B------:R-:W-:Y:S02]  /*b270*/  IMAD.SHL.U32 R15, R9, 0x80, RZ ;  /* 0x00000080090f7824 */ /* 0x000fe400078e00ff */
[----:B------:R-:W-:Y:S02]  /*b280*/  IMAD.SHL.U32 R18, R7, 0x100, RZ ;  /* 0x0000010007127824 */ /* 0x000fe400078e00ff */
[----:B------:R-:W-:Y:S02]  /*b290*/  IMAD.MOV.U32 R20, RZ, RZ, RZ ;  /* 0x000000ffff147224 */ /* 0x000fe400078e00ff */
[----:B------:R-:W-:Y:S02]  /*b2a0*/  IMAD.MOV.U32 R4, RZ, RZ, R10 ;  /* 0x000000ffff047224 */ /* 0x000fe400078e000a */
[----:B------:R-:W-:Y:S02]  /*b2b0*/  IMAD.MOV.U32 R5, RZ, RZ, R0 ;  /* 0x000000ffff057224 */ /* 0x000fe400078e0000 */
[----:B------:R-:W-:-:S07]  /*b2c0*/  IMAD.MOV.U32 R6, RZ, RZ, R12 ;  /* 0x000000ffff067224 */ /* 0x000fce00078e000c */
.L_x_296:
[----:B------:R-:W0:Y:S01]  /*b2d0*/  S2R R14, SR_CgaCtaId ;  /* 0x00000000000e7919 */ /* 0x000e220000008800 */
[----:B------:R-:W-:Y:S01]  /*b2e0*/  MOV R7, 0x400 ;  /* 0x0000040000077802 */ /* 0x000fe20000000f00 */
[----:B------:R-:W1:Y:S03]  /*b2f0*/  @!P2 LDC R9, c[0x0][0x500] ;  /* 0x00014000ff09ab82 */ /* 0x000e660000000800 */
[----:B0-----:R-:W-:Y:S02]  /*b300*/  LEA R21, R14, R7, 0x18 ;  /* 0x000000070e157211 */ /* 0x001fe400078ec0ff */
[----:B------:R-:W-:Y:S02]  /*b310*/  SHF.L.U32 R7, R5, 0x1f, RZ ;  /* 0x0000001f05077819 */ /* 0x000fe400000006ff */
[----:B------:R-:W-:-:S04]  /*b320*/  LEA R14, R6, R21, 0x3 ;  /* 0x00000015060e7211 */ /* 0x000fc800078e18ff */
[----:B------:R-:W0:Y:S02]  /*b330*/  SYNCS.PHASECHK.TRANS64.TRYWAIT P1, [R14+URZ+0x48], R7 ;  /* 0x000048070e0075a7 */ /* 0x000e24000802017f */
[----:B01----:R-:W-:Y:S05]  /*b340*/  @!P1 BRA `(.L_x_293) ;  /* 0x0000001000249947 */ /* 0x003fea0003800000 */
.L_x_318:
[----:B0-----:R-:W-:Y:S01]  /*b350*/  PRMT R7, R11, 0x9910, RZ ;  /* 0x000099100b077816 */ /* 0x001fe200000000ff */
[----:B------:R0:W-:Y:S03]  /*b360*/  @!P2 SYNCS.ARRIVE.TRANS64 RZ, [R14+URZ], R9 ;  /* 0x000000090effa9a7 */ /* 0x0001e6000800003f */
[----:B------:R-:W-:-:S13]  /*b370*/  ISETP.NE.AND P1, PT, R7, 0x2, PT ;  /* 0x000000020700780c */ /* 0x000fda0003f25270 */
[----:B0-----:R-:W-:Y:S05]  /*b380*/  @P1 BRA `(.L_x_294) ;  /* 0x0000000000041947 */ /* 0x001fea0003800000 */
[----:B------:R-:W-:Y:S01]  /*b390*/  BPT.TRAP 0x1 ;  /* 0x000000040000795c */ /* 0x000fe20000300000 */
.L_x_294:
[----:B------:R-:W-:Y:S05]  /*b3a0*/  @P0 BRA `(.L_x_295) ;  /* 0x0000000000040947 */ /* 0x000fea0003800000 */
[----:B------:R-:W-:Y:S01]  /*b3b0*/  BPT.TRAP 0x1 ;  /* 0x000000040000795c */ /* 0x000fe20000300000 */
.L_x_295:
[--C-:B------:R-:W-:Y:S01]  /*b3c0*/  IMAD R7, R6, 0x4000, R21.reuse ;  /* 0x0000400006077824 */ /* 0x100fe200078e0215 */
[----:B------:R-:W-:Y:S01]  /*b3d0*/  R2UR UR9, R14 ;  /* 0x000000000e0972ca */ /* 0x000fe200000e0000 */
[----:B------:R-:W-:Y:S01]  /*b3e0*/  IMAD R21, R6, 0x2000, R21 ;  /* 0x0000200006157824 */ /* 0x000fe200078e0215 */
[----:B------:R-:W-:Y:S01]  /*b3f0*/  UIADD3 UR4, UP0, UR22, 0xf0, URZ ;  /* 0x000000f016047890 */ /* 0x000fe2000ff1e03f */
[----:B------:R-:W-:Y:S01]  /*b400*/  VIADD R4, R4, 0xffffffff ;  /* 0xffffffff04047836 */ /* 0x000fe20000000000 */
[----:B------:R-:W-:Y:S01]  /*b410*/  R2UR UR5, R7 ;  /* 0x00000000070572ca */ /* 0x000fe200000e0000 */
[----:B------:R-:W-:Y:S01]  /*b420*/  UIADD3 UR24, UP1, UR22, 0x1f0, URZ ;  /* 0x000001f016187890 */ /* 0x000fe2000ff3e03f */
[----:B------:R-:W-:Y:S01]  /*b430*/  R2UR UR8, R21 ;  /* 0x00000000150872ca */ /* 0x000fe200000e0000 */
[----:B------:R-:W-:Y:S01]  /*b440*/  VIADD R6, R6, 0x1 ;  /* 0x0000000106067836 */ /* 0x000fe20000000000 */
[----:B------:R-:W-:Y:S01]  /*b450*/  R2UR UR11, R18 ;  /* 0x00000000120b72ca */ /* 0x000fe200000e0000 */
[----:B------:R-:W-:Y:S01]  /*b460*/  UIADD3.X UR25, URZ, UR23, URZ, UP1, !UPT ;  /* 0x000000173f197290 */ /* 0x000fe20008ffe43f */
[----:B------:R-:W-:Y:S01]  /*b470*/  R2UR UR10, R20 ;  /* 0x00000000140a72ca */ /* 0x000fe200000e0000 */
[----:B------:R-:W-:Y:S01]  /*b480*/  UMOV UR6, 0x0 ;  /* 0x0000000000067882 */ /* 0x000fe20000000000 */
[----:B------:R-:W-:Y:S01]  /*b490*/  R2UR UR12, R8 ;  /* 0x00000000080c72ca */ /* 0x000fe200000e0000 */
[----:B------:R-:W-:Y:S01]  /*b4a0*/  UMOV UR7, 0x10000000 ;  /* 0x1000000000077882 */ /* 0x000fe20000000000 */
[----:B------:R-:W-:Y:S01]  /*b4b0*/  R2UR UR19, R15 ;  /* 0x000000000f1372ca */ /* 0x000fe200000e0000 */
[----:B------:R-:W-:Y:S01]  /*b4c0*/  VIADD R20, R20, 0x20 ;  /* 0x0000002014147836 */ /* 0x000fe20000000000 */
[----:B------:R-:W-:Y:S01]  /*b4d0*/  ISETP.GT.AND P3, PT, R4, 0x1, PT ;  /* 0x000000010400780c */ /* 0x000fe20003f64270 */
[----:B------:R-:W-:Y:S01]  /*b4e0*/  UIADD3 UR14, UR5, 0x180, URZ ;  /* 0x00000180050e7890 */ /* 0x000fe2000fffe03f */
[----:B------:R-:W-:Y:S01]  /*b4f0*/  ISETP.NE.AND P1, PT, R6, 0x9, PT ;  /* 0x000000090600780c */ /* 0x000fe20003f25270 */
[----:B------:R-:W-:-:S02]  /*b500*/  UIADD3.X UR5, URZ, UR23, URZ, UP0, !UPT ;  /* 0x000000173f057290 */ /* 0x000fc400087fe43f */
[----:B------:R-:W-:Y:S01]  /*b510*/  UIADD3 UR15, UR8, 0x24180, URZ ;  /* 0x00024180080f7890 */ /* 0x000fe2000fffe03f */
[----:B------:R-:W-:Y:S02]  /*b520*/  SEL R14, RZ, 0x1, P1 ;  /* 0x00000001ff0e7807 */ /* 0x000fe40000800000 */
[----:B------:R-:W-:Y:S01]  /*b530*/  UMOV UR8, UR14 ;  /* 0x0000000e00087c82 */ /* 0x000fe20008000000 */
[----:B------:R-:W-:Y:S02]  /*b540*/  SEL R6, R6, RZ, P1 ;  /* 0x000000ff06067207 */ /* 0x000fe40000800000 */
[----:B------:R-:W-:Y:S01]  /*b550*/  LOP3.LUT R5, R5, R14, RZ, 0x3c, !PT ;  /* 0x0000000e05057212 */ /* 0x000fe200078e3cff */
[----:B------:R0:W-:Y:S02]  /*b560*/  UTMALDG.3D [UR8], [UR4], desc[UR6] ;  /* 0x00000608040075b4 */ /* 0x0001e40008011000 */
[----:B0-----:R-:W-:Y:S01]  /*b570*/  UMOV UR8, UR15 ;  /* 0x0000000f00087c82 */ /* 0x001fe20008000000 */
[----:B------:R-:W-:-:S02]  /*b580*/  UMOV UR11, UR19 ;  /* 0x00000013000b7c82 */ /* 0x000fc40008000000 */
[----:B------:R0:W-:Y:S02]  /*b590*/  UTMALDG.3D [UR8], [UR24], desc[UR6] ;  /* 0x00000608180075b4 */ /* 0x0001e40008011000 */
[----:B0-----:R-:W-:Y:S05]  /*b5a0*/  @P3 BRA `(.L_x_296) ;  /* 0xfffffffc00483947 */ /* 0x001fea000383ffff */
.L_x_292:
[----:B------:R-:W-:Y:S05]  /*b5b0*/  BSYNC B1 ;  /* 0x0000000000017941 */ /* 0x000fea0003800000 */
.L_x_291:
[----:B------:R-:W-:Y:S01]  /*b5c0*/  LOP3.LUT P3, RZ, R13, 0xff, RZ, 0xc0, !PT ;  /* 0x000000ff0dff7812 */ /* 0x000fe2000786c0ff */
[----:B------:R-:W-:Y:S01]  /*b5d0*/  IMAD.IADD R12, R3, 0x1, R12 ;  /* 0x00000001030c7824 */ /* 0x000fe200078e020c */
[----:B------:R-:W-:Y:S01]  /*b5e0*/  IADD3 R16, P4, R16, UR20, RZ ;  /* 0x0000001410107c10 */ /* 0x000fe2000ff9e0ff */
[----:B------:R-:W-:Y:S01]  /*b5f0*/  ULDC.64 UR4, c[0x0][0x650] ;  /* 0x0001940000047ab9 */ /* 0x000fe20000000a00 */
[----:B------:R-:W-:Y:S01]  /*b600*/  BSSY B1, `(.L_x_297) ;  /* 0x000006a000017945 */ /* 0x000fe20003800000 */
[----:B------:R-:W-:Y:S01]  /*b610*/  MOV R9, 0xffffffff ;  /* 0xffffffff00097802 */ /* 0x000fe20000000f00 */
[----:B------:R-:W-:Y:S01]  /*b620*/  IMAD.MOV.U32 R8, RZ, RZ, -0x1 ;  /* 0xffffffffff087424 */ /* 0x000fe200078e00ff */
[----:B------:R-:W-:Y:S02]  /*b630*/  ISETP.GT.U32.AND P1, PT, R12, 0x8, PT ;  /* 0x000000080c00780c */ /* 0x000fe40003f24070 */
[----:B------:R-:W-:Y:S02]  /*b640*/  IADD3.X R17, R17, UR13, RZ, P4, !PT ;  /* 0x0000000d11117c10 */ /* 0x000fe4000a7fe4ff */
[----:B------:R-:W-:-:S02]  /*b650*/  ISETP.LT.U32.AND P1, PT, R3, 0x9, P1 ;  /* 0x000000090300780c */ /* 0x000fc40000f21070 */
[----:B------:R-:W0:Y:S01]  /*b660*/  @P3 S2R R5, SR_CgaCtaId ;  /* 0x0000000000053919 */ /* 0x000e220000008800 */
[----:B------:R-:W-:Y:S02]  /*b670*/  @P3 MOV R4, 0x400 ;  /* 0x0000040000043802 */ /* 0x000fe40000000f00 */
[----:B------:R-:W-:Y:S02]  /*b680*/  PRMT R13, RZ, 0x7610, R13 ;  /* 0x00007610ff0d7816 */ /* 0x000fe4000000000d */
[----:B0-----:R-:W-:Y:S01]  /*b690*/  @P3 LEA R6, R5, R4, 0x18 ;  /* 0x0000000405063211 */ /* 0x001fe200078ec0ff */
[----:B------:R-:W-:-:S03]  /*b6a0*/  IMAD.WIDE.U32 R4, R12, 0x38e38e39, RZ ;  /* 0x38e38e390c047825 */ /* 0x000fc600078e00ff */
[----:B------:R0:W-:Y:S01]  /*b6b0*/  @P3 SYNCS.ARRIVE.TRANS64.A1T0 RZ, [R6+URZ+0xa8], RZ ;  /* 0x0000a8ff06ff39a7 */ /* 0x0001e2000810003f */
[----:B------:R-:W-:Y:S02]  /*b6c0*/  ISETP.GE.U32.AND P3, PT, R3, 0x9, PT ;  /* 0x000000090300780c */ /* 0x000fe40003f66070 */
[----:B------:R-:W-:Y:S02]  /*b6d0*/  SHF.R.U32.HI R7, RZ, 0x1, R5 ;  /* 0x00000001ff077819 */ /* 0x000fe40000011605 */
[----:B------:R-:W-:Y:S02]  /*b6e0*/  SEL R5, RZ, 0x1, !P1 ;  /* 0x00000001ff057807 */ /* 0x000fe40004800000 */
[----:B------:R-:W-:Y:S01]  /*b6f0*/  ISETP.GE.U32.AND P1, PT, R16, UR4, PT ;  /* 0x0000000410007c0c */ /* 0x000fe2000bf26070 */
[----:B------:R-:W-:Y:S01]  /*b700*/  IMAD R12, R7, -0x9, R12 ;  /* 0xfffffff7070c7824 */ /* 0x000fe200078e020c */
[----:B------:R-:W-:Y:S02]  /*b710*/  LOP3.LUT R0, R0, R5, RZ, 0x3c, !PT ;  /* 0x0000000500007212 */ /* 0x000fe400078e3cff */
[----:B------:R-:W-:-:S02]  /*b720*/  ISETP.GE.U32.AND.EX P1, PT, R17, UR5, PT, P1 ;  /* 0x0000000511007c0c */ /* 0x000fc4000bf26110 */
[----:B------:R-:W-:Y:S02]  /*b730*/  PRMT R4, RZ, 0x7610, R4 ;  /* 0x00007610ff047816 */ /* 0x000fe40000000004 */
[----:B------:R-:W-:Y:S01]  /*b740*/  @P3 LOP3.LUT R0, R0, 0x1, R7, 0x78, !PT ;  /* 0x0000000100003812 */ /* 0x000fe200078e7807 */
[----:B------:R-:W-:-:S08]  /*b750*/  IMAD.MOV.U32 R7, RZ, RZ, -0x1 ;  /* 0xffffffffff077424 */ /* 0x000fd000078e00ff */
[----:B0-----:R-:W-:Y:S05]  /*b760*/  @P1 BRA `(.L_x_298) ;  /* 0x00000004004c1947 */ /* 0x001fea0003800000 */
[----:B------:R-:W-:Y:S01]  /*b770*/  ULDC.64 UR4, c[0x0][0x628] ;  /* 0x00018a0000047ab9 */ /* 0x000fe20000000a00 */
[----:B------:R-:W0:Y:S01]  /*b780*/  S2R R15, SR_CTAID.X ;  /* 0x00000000000f7919 */ /* 0x000e220000002500 */
[----:B------:R-:W-:Y:S01]  /*b790*/  ISETP.NE.U32.AND P1, PT, RZ, UR4, PT ;  /* 0x00000004ff007c0c */ /* 0x000fe2000bf25070 */
[----:B------:R-:W-:Y:S01]  /*b7a0*/  ULDC UR7, c[0x0][0x630] ;  /* 0x00018c0000077ab9 */ /* 0x000fe20000000800 */
[----:B------:R-:W-:Y:S01]  /*b7b0*/  IMAD.MOV.U32 R4, RZ, RZ, R16 ;  /* 0x000000ffff047224 */ /* 0x000fe200078e0010 */
[----:B------:R-:W1:Y:S01]  /*b7c0*/  S2R R14, SR_CTAID.Y ;  /* 0x00000000000e7919 */ /* 0x000e620000002600 */
[----:B------:R-:W-:Y:S01]  /*b7d0*/  ISETP.NE.AND.EX P1, PT, RZ, UR5, PT, P1 ;  /* 0x00000005ff007c0c */ /* 0x000fe2000bf25310 */
[----:B------:R-:W-:-:S12]  /*b7e0*/  IMAD.MOV.U32 R5, RZ, RZ, R17 ;  /* 0x000000ffff057224 */ /* 0x000fd800078e0011 */
[----:B------:R-:W-:Y:S05]  /*b7f0*/  @!P1 BRA `(.L_x_299) ;  /* 0x0000000000289947 */ /* 0x000fea0003800000 */
[----:B------:R-:W-:Y:S02]  /*b800*/  ULDC UR6, c[0x0][0x634] ;  /* 0x00018d0000067ab9 */ /* 0x000fe40000000800 */
[----:B------:R-:W-:-:S05]  /*b810*/  IADD3 R9, P1, R16, UR6, RZ ;  /* 0x0000000610097c10 */ /* 0x000fca000ff3e0ff */
[----:B------:R-:W-:-:S04]  /*b820*/  IMAD.X R21, RZ, RZ, R17, P1 ;  /* 0x000000ffff157224 */ /* 0x000fc800008e0611 */
[----:B------:R-:W-:-:S04]  /*b830*/  IMAD.WIDE.U32 R6, R21, UR4, RZ ;  /* 0x0000000415067c25 */ /* 0x000fc8000f8e00ff */
[----:B------:R-:W-:-:S04]  /*b840*/  IMAD.WIDE.U32 R6, P1, R9, UR5, R6 ;  /* 0x0000000509067c25 */ /* 0x000fc8000f820006 */
[----:B------:R-:W-:-:S04]  /*b850*/  IMAD.WIDE.U32 R8, R9, UR4, RZ ;  /* 0x0000000409087c25 */ /* 0x000fc8000f8e00ff */
[----:B------:R-:W-:Y:S01]  /*b860*/  IMAD.X R5, RZ, RZ, RZ, P1 ;  /* 0x000000ffff057224 */ /* 0x000fe200008e06ff */
[----:B------:R-:W-:Y:S01]  /*b870*/  IADD3 RZ, P1, R9, R6, RZ ;  /* 0x0000000609ff7210 */ /* 0x000fe20007f3e0ff */
[----:B------:R-:W-:-:S04]  /*b880*/  IMAD.MOV.U32 R4, RZ, RZ, R7 ;  /* 0x000000ffff047224 */ /* 0x000fc800078e0007 */
[----:B------:R-:W-:-:S08]  /*b890*/  IMAD.WIDE.U32.X R4, R21, UR5, R4, P1 ;  /* 0x0000000515047c25 */ /* 0x000fd000088e0404 */
.L_x_299:
[--C-:B------:R-:W-:Y:S01]  /*b8a0*/  SHF.R.U64 R8, R4, UR7, R5.reuse ;  /* 0x0000000704087c19 */ /* 0x100fe20008001205 */
[----:B------:R-:W-:Y:S01]  /*b8b0*/  ULDC.64 UR4, c[0x0][0x620] ;  /* 0x0001880000047ab9 */ /* 0x000fe20000000a00 */
[----:B------:R-:W-:Y:S01]  /*b8c0*/  SHF.R.U32.HI R4, RZ, UR7, R5 ;  /* 0x00000007ff047c19 */ /* 0x000fe20008011605 */
[----:B------:R-:W2:Y:S01]  /*b8d0*/  LDC R24, c[0x0][0x144] ;  /* 0x00005100ff187b82 */ /* 0x000ea20000000800 */
[----:B------:R-:W-:Y:S01]  /*b8e0*/  IADD3 R7, P1, RZ, -R8, RZ ;  /* 0x80000008ff077210 */ /* 0x000fe20007f3e0ff */
[----:B------:R-:W-:Y:S01]  /*b8f0*/  ULDC.64 UR8, c[0x0][0x640] ;  /* 0x0001900000087ab9 */ /* 0x000fe20000000a00 */
[----:B0-----:R-:W-:Y:S01]  /*b900*/  I2FP.F32.U32 R9, R15 ;  /* 0x0000000f00097245 */ /* 0x001fe20000201000 */
[----:B------:R-:W-:Y:S02]  /*b910*/  ULDC UR6, c[0x0][0x608] ;  /* 0x0001820000067ab9 */ /* 0x000fe40000000800 */
[----:B------:R-:W-:Y:S01]  /*b920*/  IMAD.X R4, RZ, RZ, ~R4, P1 ;  /* 0x000000ffff047224 */ /* 0x000fe200008e0e04 */
[----:B------:R-:W-:Y:S01]  /*b930*/  ISETP.NE.U32.AND P1, PT, RZ, UR8, PT ;  /* 0x00000008ff007c0c */ /* 0x000fe2000bf25070 */
[----:B------:R-:W0:Y:S02]  /*b940*/  LDC R21, c[0x0][0x148] ;  /* 0x00005200ff157b82 */ /* 0x000e240000000800 */
[----:B------:R-:W-:Y:S01]  /*b950*/  IMAD R6, R4, UR4, RZ ;  /* 0x0000000404067c24 */ /* 0x000fe2000f8e02ff */
[----:B------:R-:W-:Y:S01]  /*b960*/  ISETP.NE.AND.EX P1, PT, RZ, UR9, PT, P1 ;  /* 0x00000009ff007c0c */ /* 0x000fe2000bf25310 */
[----:B------:R-:W-:Y:S01]  /*b970*/  IMAD.WIDE.U32 R4, R7, UR4, R16 ;  /* 0x0000000407047c25 */ /* 0x000fe2000f8e0010 */
[----:B------:R-:W-:-:S03]  /*b980*/  ULDC UR4, c[0x0][0x150] ;  /* 0x0000540000047ab9 */ /* 0x000fc60000000800 */
[----:B------:R-:W-:Y:S02]  /*b990*/  IMAD R7, R7, UR5, R6 ;  /* 0x0000000507077c24 */ /* 0x000fe4000f8e0206 */
[----:B------:R-:W-:Y:S01]  /*b9a0*/  FMUL R6, R9, UR4 ;  /* 0x0000000409067c20 */ /* 0x000fe20008400000 */
[----:B------:R-:W-:Y:S01]  /*b9b0*/  ULDC UR4, c[0x0][0x618] ;  /* 0x0001860000047ab9 */ /* 0x000fe20000000800 */
[----:B------:R-:W-:Y:S01]  /*b9c0*/  ULDC UR5, c[0x0][0x154] ;  /* 0x0000550000057ab9 */ /* 0x000fe20000000800 */
[----:B------:R-:W-:-:S03]  /*b9d0*/  IADD3 R5, R5, R7, RZ ;  /* 0x0000000705057210 */ /* 0x000fc60007ffe0ff */
[----:B------:R-:W3:Y:S01]  /*b9e0*/  F2I.U32.TRUNC.NTZ R6, R6 ;  /* 0x0000000600067305 */ /* 0x000ee2000020f000 */
[----:B------:R-:W-:Y:S02]  /*b9f0*/  SHF.R.U64 R9, R4, UR4, R5 ;  /* 0x0000000404097c19 */ /* 0x000fe40008001205 */
[----:B-1----:R-:W-:-:S05]  /*ba00*/  I2FP.F32.U32 R4, R14 ;  /* 0x0000000e00047245 */ /* 0x002fca0000201000 */
[----:B------:R-:W-:Y:S01]  /*ba10*/  FMUL R22, R4, UR5 ;  /* 0x0000000504167c20 */ /* 0x000fe20008400000 */
[----:B------:R-:W-:Y:S01]  /*ba20*/  SHF.R.U32.HI R4, RZ, UR4, R5 ;  /* 0x00000004ff047c19 */ /* 0x000fe20008011605 */
[----:B------:R-:W-:-:S03]  /*ba30*/  ULDC UR4, c[0x0][0x658] ;  /* 0x0001960000047ab9 */ /* 0x000fc60000000800 */
[--C-:B------:R-:W-:Y:S01]  /*ba40*/  SHF.R.U64 R20, R9, UR6, R4.reuse ;  /* 0x0000000609147c19 */ /* 0x100fe20008001204 */
[----:B------:R-:W1:Y:S01]  /*ba50*/  F2I.U32.TRUNC.NTZ R22, R22 ;  /* 0x0000001600167305 */ /* 0x000e62000020f000 */
[----:B------:R-:W-:Y:S01]  /*ba60*/  SHF.R.U32.HI R5, RZ, UR6, R4 ;  /* 0x00000006ff057c19 */ /* 0x000fe20008011604 */
[----:B---3--:R-:W-:-:S03]  /*ba70*/  IMAD.MOV R6, RZ, RZ, -R6 ;  /* 0x000000ffff067224 */ /* 0x008fc600078e0a06 */
[----:B------:R-:W-:Y:S01]  /*ba80*/  SHF.R.U64 R18, R20, UR4, R5 ;  /* 0x0000000414127c19 */ /* 0x000fe20008001205 */
[----:B--2---:R-:W-:Y:S01]  /*ba90*/  IMAD R15, R24, R6, R15 ;  /* 0x00000006180f7224 */ /* 0x004fe200078e020f */
[----:B------:R-:W-:-:S03]  /*baa0*/  SHF.R.U32.HI R23, RZ, UR4, R5 ;  /* 0x00000004ff177c19 */ /* 0x000fc60008011605 */
[----:B------:R-:W-:Y:S02]  /*bab0*/  IMAD.MOV.U32 R4, RZ, RZ, R18 ;  /* 0x000000ffff047224 */ /* 0x000fe400078e0012 */
[----:B------:R-:W-:Y:S01]  /*bac0*/  IMAD.MOV.U32 R5, RZ, RZ, R23 ;  /* 0x000000ffff057224 */ /* 0x000fe200078e0017 */
[----:B-1----:R-:W-:Y:S06]  /*bad0*/  @!P1 BRA `(.L_x_300) ;  /* 0x0000000000289947 */ /* 0x002fec0003800000 */
[----:B------:R-:W-:Y:S02]  /*bae0*/  ULDC UR4, c[0x0][0x64c] ;  /* 0x0001930000047ab9 */ /* 0x000fe40000000800 */
[----:B------:R-:W-:-:S05]  /*baf0*/  IADD3 R5, P1, R18, UR4, RZ ;  /* 0x0000000412057c10 */ /* 0x000fca000ff3e0ff */
[----:B------:R-:W-:-:S04]  /*bb00*/  IMAD.X R23, RZ, RZ, R23, P1 ;  /* 0x000000ffff177224 */ /* 0x000fc800008e0617 */
[----:B------:R-:W-:-:S04]  /*bb10*/  IMAD.WIDE.U32 R6, R23, UR8, RZ ;  /* 0x0000000817067c25 */ /* 0x000fc8000f8e00ff */
[----:B------:R-:W-:-:S04]  /*bb20*/  IMAD.WIDE.U32 R6, P1, R5, UR9, R6 ;  /* 0x0000000905067c25 */ /* 0x000fc8000f820006 */
[----:B------:R-:W-:-:S04]  /*bb30*/  IMAD.WIDE.U32 R4, R5, UR8, RZ ;  /* 0x0000000805047c25 */ /* 0x000fc8000f8e00ff */
[----:B------:R-:W-:Y:S01]  /*bb40*/  IMAD.MOV.U32 R4, RZ, RZ, R7 ;  /* 0x000000ffff047224 */ /* 0x000fe200078e0007 */
[----:B------:R-:W-:Y:S01]  /*bb50*/  IADD3 RZ, P3, R5, R6, RZ ;  /* 0x0000000605ff7210 */ /* 0x000fe20007f7e0ff */
[----:B------:R-:W-:-:S04]  /*bb60*/  IMAD.X R5, RZ, RZ, RZ, P1 ;  /* 0x000000ffff057224 */ /* 0x000fc800008e06ff */
[----:B------:R-:W-:-:S08]  /*bb70*/  IMAD.WIDE.U32.X R4, R23, UR9, R4, P3 ;  /* 0x0000000917047c25 */ /* 0x000fd000098e0404 */
.L_x_300:
[----:B------:R-:W-:Y:S01]  /*bb80*/  ISETP.NE.AND P1, PT, R2, 0x1, PT ;  /* 0x000000010200780c */ /* 0x000fe20003f25270 */
[----:B------:R-:W-:Y:S01]  /*bb90*/  ULDC UR4, c[0x0][0x648] ;  /* 0x0001920000047ab9 */ /* 0x000fe20000000800 */
[----:B------:R-:W-:Y:S01]  /*bba0*/  LOP3.LUT R20, R20, UR17, RZ, 0xc0, !PT ;  /* 0x0000001114147c12 */ /* 0x000fe2000f8ec0ff */
[----:B------:R-:W-:Y:S01]  /*bbb0*/  IMAD.MOV R22, RZ, RZ, -R22 ;  /* 0x000000ffff167224 */ /* 0x000fe200078e0a16 */
[----:B------:R-:W-:Y:S01]  /*bbc0*/  SHF.R.U64 R5, R4, UR4, R5 ;  /* 0x0000000404057c19 */ /* 0x000fe20008001205 */
[----:B------:R-:W-:Y:S01]  /*bbd0*/  ULDC UR4, c[0x0][0x638] ;  /* 0x00018e0000047ab9 */ /* 0x000fe20000000800 */
[----:B------:R-:W-:Y:S01]  /*bbe0*/  LOP3.LUT R9, R9, UR16, RZ, 0xc0, !PT ;  /* 0x0000001009097c12 */ /* 0x000fe2000f8ec0ff */
[----:B------:R-:W-:Y:S01]  /*bbf0*/  ULDC UR5, c[0x0][0x610] ;  /* 0x0001840000057ab9 */ /* 0x000fe20000000800 */
[C---:B------:R-:W-:Y:S01]  /*bc00*/  IADD3 R7, -R5.reuse, RZ, RZ ;  /* 0x000000ff05077210 */ /* 0x040fe20007ffe1ff */
[----:B------:R-:W-:Y:S02]  /*bc10*/  IMAD R20, R5, UR18, R20 ;  /* 0x0000001205147c24 */ /* 0x000fe4000f8e0214 */
[----:B------:R-:W-:-:S02]  /*bc20*/  IMAD.MOV.U32 R4, RZ, RZ, 0x1 ;  /* 0x00000001ff047424 */ /* 0x000fc400078e00ff */
[----:B0-----:R-:W-:Y:S02]  /*bc30*/  @P1 IMAD R15, R21, R22, R14 ;  /* 0x00000016150f1224 */ /* 0x001fe400078e020e */
[----:B------:R-:W-:Y:S01]  /*bc40*/  IMAD R18, R7, UR4, R18 ;  /* 0x0000000407127c24 */ /* 0x000fe2000f8e0212 */
[----:B------:R-:W-:Y:S01]  /*bc50*/  ULDC UR4, c[0x0][0x600] ;  /* 0x0001800000047ab9 */ /* 0x000fe20000000800 */
[----:B------:R-:W-:Y:S02]  /*bc60*/  IMAD R15, R20, UR5, R15 ;  /* 0x00000005140f7c24 */ /* 0x000fe4000f8e020f */
[----:B------:R-:W-:-:S05]  /*bc70*/  IMAD R18, R18, UR4, R9 ;  /* 0x0000000412127c24 */ /* 0x000fca000f8e0209 */
[----:B------:R-:W-:Y:S02]  /*bc80*/  SEL R9, R18, R15, !P1 ;  /* 0x0000000f12097207 */ /* 0x000fe40004800000 */
[----:B------:R-:W-:-:S07]  /*bc90*/  SEL R7, R15, R18, !P1 ;  /* 0x000000120f077207 */ /* 0x000fce0004800000 */
.L_x_298:
[----:B------:R-:W-:Y:S05]  /*bca0*/  BSYNC B1 ;  /* 0x0000000000017941 */ /* 0x000fea0003800000 */
.L_x_297:
[----:B------:R-:W-:-:S13]  /*bcb0*/  LOP3.LUT P1, RZ, R4, 0xff, RZ, 0xc0, !PT ;  /* 0x000000ff04ff7812 */ /* 0x000fda000782c0ff */
[----:B------:R-:W-:Y:S05]  /*bcc0*/  @P1 BRA `(.L_x_301) ;  /* 0xfffffff4004c1947 */ /* 0x000fea000383ffff */
[----:B------:R-:W-:Y:S05]  /*bcd0*/  BSYNC B0 ;  /* 0x0000000000007941 */ /* 0x000fea0003800000 */
.L_x_289:
[----:B------:R-:W-:-:S03]  /*bce0*/  UMOV UR4, 0xffffffff ;  /* 0xffffffff00047882 */ /* 0x000fc60000000000 */
[----:B------:R-:W-:Y:S05]  /*bcf0*/  BRA.DIV UR4, `(.L_x_302) ;  /* 0x0000000604cc7947 */ /* 0x000fea000b800000 */
[----:B------:R-:W-:-:S13]  /*bd00*/  ELECT P6, URZ, PT ;  /* 0x00000000003f782f */ /* 0x000fda00038c0000 */
.L_x_321:
[----:B------:R-:W-:Y:S04]  /*bd10*/  BSSY B0, `(.L_x_303) ;  /* 0x0000058000007945 */ /* 0x000fe80003800000 */
[----:B------:R-:W-:Y:S05]  /*bd20*/  @!P6 BRA `(.L_x_304) ;  /* 0x000000040058e947 */ /* 0x000fea0003800000 */
[----:B------:R-:W-:-:S04]  /*bd30*/  LOP3.LUT R19, R19, 0x2, RZ, 0xfc, !PT ;  /* 0x0000000213137812 */ /* 0x000fc800078efcff */
[----:B------:R-:W-:-:S13]  /*bd40*/  ISETP.NE.AND P0, PT, R19, 0x3, PT ;  /* 0x000000031300780c */ /* 0x000fda0003f05270 */
[----:B------:R-:W-:Y:S05]  /*bd50*/  @!P0 BRA `(.L_x_305) ;  /* 0x0000000000048947 */ /* 0x000fea0003800000 */
[----:B------:R-:W-:Y:S01]  /*bd60*/  BPT.TRAP 0x1 ;  /* 0x000000040000795c */ /* 0x000fe20000300000 */
.L_x_305:
[----:B------:R-:W0:Y:S01]  /*bd70*/  S2R R3, SR_CgaCtaId ;  /* 0x0000000000037919 */ /* 0x000e220000008800 */
[----:B------:R-:W-:-:S04]  /*bd80*/  MOV R2, 0x400 ;  /* 0x0000040000027802 */ /* 0x000fc80000000f00 */
[----:B0-----:R-:W-:Y:S02]  /*bd90*/  LEA R3, R3, R2, 0x18 ;  /* 0x0000000203037211 */ /* 0x001fe400078ec0ff */
[----:B------:R-:W-:-:S03]  /*bda0*/  SHF.L.U32 R2, R0, 0x1f, RZ ;  /* 0x0000001f00027819 */ /* 0x000fc600000006ff */
[----:B------:R-:W-:-:S04]  /*bdb0*/  VIADD R3, R3, 0x48 ;  /* 0x0000004803037836 */ /* 0x000fc80000000000 */
[C---:B------:R-:W-:Y:S02]  /*bdc0*/  IMAD R7, R12.reuse, 0x8, R3 ;  /* 0x000000080c077824 */ /* 0x040fe400078e0203 */
[----:B------:R-:W-:Y:S02]  /*bdd0*/  VIADD R12, R12, 0x1 ;  /* 0x000000010c0c7836 */ /* 0x000fe40000000000 */
[----:B------:R-:W0:Y:S03]  /*bde0*/  SYNCS.PHASECHK.TRANS64.TRYWAIT P0, [R7+URZ], R2 ;  /* 0x00000002070075a7 */ /* 0x000e26000800017f */
[----:B------:R-:W-:-:S04]  /*bdf0*/  ISETP.NE.AND P1, PT, R12, 0x9, PT ;  /* 0x000000090c00780c */ /* 0x000fc80003f25270 */
[----:B------:R-:W-:Y:S02]  /*be00*/  SEL R5, RZ, 0x1, P1 ;  /* 0x00000001ff057807 */ /* 0x000fe40000800000 */
[----:B------:R-:W-:Y:S02]  /*be10*/  SEL R12, R12, RZ, P1 ;  /* 0x000000ff0c0c7207 */ /* 0x000fe40000800000 */
[----:B------:R-:W-:-:S03]  /*be20*/  LOP3.LUT R5, R0, R5, RZ, 0x3c, !PT ;  /* 0x0000000500057212 */ /* 0x000fc600078e3cff */
[----:B------:R-:W-:Y:S01]  /*be30*/  IMAD R9, R12, 0x8, R3 ;  /* 0x000000080c097824 */ /* 0x000fe200078e0203 */
[----:B------:R-:W-:Y:S01]  /*be40*/  SHF.L.U32 R4, R5, 0x1f, RZ ;  /* 0x0000001f05047819 */ /* 0x000fe200000006ff */
[----:B0-----:R-:W-:Y:S06]  /*be50*/  @!P0 BRA `(.L_x_306) ;  /* 0x0000000400948947 */ /* 0x001fec0003800000 */
.L_x_322:
[----:B------:R-:W1:Y:S01]  /*be60*/  SYNCS.PHASECHK.TRANS64.TRYWAIT P0, [R9+URZ], R4 ;  /* 0x00000004090075a7 */ /* 0x000e62000800017f */
[----:B------:R-:W-:-:S05]  /*be70*/  VIADD R0, R12, 0x1 ;  /* 0x000000010c007836 */ /* 0x000fca0000000000 */
[----:B------:R-:W-:-:S04]  /*be80*/  ISETP.NE.AND P1, PT, R0, 0x9, PT ;  /* 0x000000090000780c */ /* 0x000fc80003f25270 */
[----:B0-----:R-:W-:Y:S02]  /*be90*/  SEL R2, RZ, 0x1, P1 ;  /* 0x00000001ff027807 */ /* 0x001fe40000800000 */
[----:B------:R-:W-:Y:S02]  /*bea0*/  SEL R0, R0, RZ, P1 ;  /* 0x000000ff00007207 */ /* 0x000fe40000800000 */
[----:B------:R-:W-:-:S03]  /*beb0*/  LOP3.LUT R7, R5, R2, RZ, 0x3c, !PT ;  /* 0x0000000205077212 */ /* 0x000fc600078e3cff */
[----:B------:R-:W-:Y:S01]  /*bec0*/  IMAD R6, R0, 0x8, R3 ;  /* 0x0000000800067824 */ /* 0x000fe200078e0203 */
[----:B------:R-:W-:Y:S01]  /*bed0*/  SHF.L.U32 R5, R7, 0x1f, RZ ;  /* 0x0000001f07057819 */ /* 0x000fe200000006ff */
[----:B-1----:R-:W-:Y:S06]  /*bee0*/  @!P0 BRA `(.L_x_307) ;  /* 0x0000000400848947 */ /* 0x002fec0003800000 */
.L_x_323:
[----:B------:R-:W1:Y:S01]  /*bef0*/  SYNCS.PHASECHK.TRANS64.TRYWAIT P0, [R6+URZ], R5 ;  /* 0x00000005060075a7 */ /* 0x000e62000800017f */
[----:B------:R-:W-:-:S04]  /*bf00*/  IADD3 R0, R0, 0x1, RZ ;  /* 0x0000000100007810 */ /* 0x000fc80007ffe0ff */
[----:B------:R-:W-:-:S04]  /*bf10*/  ISETP.NE.AND P1, PT, R0, 0x9, PT ;  /* 0x000000090000780c */ /* 0x000fc80003f25270 */
[----:B------:R-:W-:Y:S02]  /*bf20*/  SEL R2, RZ, 0x1, P1 ;  /* 0x00000001ff027807 */ /* 0x000fe40000800000 */
[----:B------:R-:W-:Y:S02]  /*bf30*/  SEL R0, R0, RZ, P1 ;  /* 0x000000ff00007207 */ /* 0x000fe40000800000 */
[----:B------:R-:W-:-:S03]  /*bf40*/  LOP3.LUT R7, R7, R2, RZ, 0x3c, !PT ;  /* 0x0000000207077212 */ /* 0x000fc600078e3cff */
[----:B0-----:R-:W-:Y:S01]  /*bf50*/  IMAD R9, R0, 0x8, R3 ;  /* 0x0000000800097824 */ /* 0x001fe200078e0203 */
[----:B------:R-:W-:Y:S01]  /*bf60*/  SHF.L.U32 R4, R7, 0x1f, RZ ;  /* 0x0000001f07047819 */ /* 0x000fe200000006ff */
[----:B-1----:R-:W-:Y:S06]  /*bf70*/  @!P0 BRA `(.L_x_308) ;  /* 0x0000000400748947 */ /* 0x002fec0003800000 */
.L_x_324:
[----:B------:R-:W1:Y:S01]  /*bf80*/  SYNCS.PHASECHK.TRANS64.TRYWAIT P0, [R9+URZ], R4 ;  /* 0x00000004090075a7 */ /* 0x000e62000800017f */
[----:B------:R-:W-:-:S05]  /*bf90*/  VIADD R0, R0, 0x1 ;  /* 0x0000000100007836 */ /* 0x000fca0000000000 */
[----:B------:R-:W-:-:S04]  /*bfa0*/  ISETP.NE.AND P1, PT, R0, 0x9, PT ;  /* 0x000000090000780c */ /* 0x000fc80003f25270 */
[----:B------:R-:W-:Y:S02]  /*bfb0*/  SEL R2, RZ, 0x1, P1 ;  /* 0x00000001ff027807 */ /* 0x000fe40000800000 */
[----:B------:R-:W-:Y:S02]  /*bfc0*/  SEL R0, R0, RZ, P1 ;  /* 0x000000ff00007207 */ /* 0x000fe40000800000 */
[----:B------:R-:W-:-:S03]  /*bfd0*/  LOP3.LUT R7, R7, R2, RZ, 0x3c, !PT ;  /* 0x0000000207077212 */ /* 0x000fc600078e3cff */
[----:B0-----:R-:W-:Y:S01]  /*bfe0*/  IMAD R6, R0, 0x8, R3 ;  /* 0x0000000800067824 */ /* 0x001fe200078e0203 */
[----:B------:R-:W-:Y:S01]  /*bff0*/  SHF.L.U32 R5, R7, 0x1f, RZ ;  /* 0x0000001f07057819 */ /* 0x000fe200000006ff */
[----:B-1----:R-:W-:Y:S06]  /*c000*/  @!P0 BRA `(.L_x_309) ;  /* 0x0000000400648947 */ /* 0x002fec0003800000 */
.L_x_325:
        /* <DEDUP_REMOVED lines=9> */
.L_x_326:
        /* <DEDUP_REMOVED lines=9> */
.L_x_327:
        /* <DEDUP_REMOVED lines=9> */
.L_x_328:
[----:B------:R-:W1:Y:S01]  /*c1c0*/  SYNCS.PHASECHK.TRANS64.TRYWAIT P0, [R9+URZ], R4 ;  /* 0x00000004090075a7 */ /* 0x000e62000800017f */
[----:B------:R-:W-:-:S05]  /*c1d0*/  VIADD R0, R0, 0x1 ;  /* 0x0000000100007836 */ /* 0x000fca0000000000 */
[----:B------:R-:W-:-:S04]  /*c1e0*/  ISETP.NE.AND P1, PT, R0, 0x9, PT ;  /* 0x000000090000780c */ /* 0x000fc80003f25270 */
[----:B------:R-:W-:Y:S02]  /*c1f0*/  SEL R2, RZ, 0x1, P1 ;  /* 0x00000001ff027807 */ /* 0x000fe40000800000 */
[----:B------:R-:W-:Y:S02]  /*c200*/  SEL R0, R0, RZ, P1 ;  /* 0x000000ff00007207 */ /* 0x000fe40000800000 */
[----:B------:R-:W-:Y:S01]  /*c210*/  LOP3.LUT R2, R7, R2, RZ, 0x3c, !PT ;  /* 0x0000000207027212 */ /* 0x000fe200078e3cff */
[----:B-1----:R-:W-:Y:S06]  /*c220*/  @!P0 BRA `(.L_x_313) ;  /* 0x00000004002c8947 */ /* 0x002fec0003800000 */
.L_x_329:
[----:B------:R-:W-:Y:S01]  /*c230*/  IMAD R3, R0, 0x8, R3 ;  /* 0x0000000800037824 */ /* 0x000fe200078e0203 */
[----:B------:R-:W-:-:S07]  /*c240*/  SHF.L.U32 R0, R2, 0x1f, RZ ;  /* 0x0000001f02007819 */ /* 0x000fce00000006ff */
.L_x_314:
[----:B--2---:R2:W3:Y:S02]  /*c250*/  SYNCS.PHASECHK.TRANS64.TRYWAIT P0, [R3+URZ], R0 ;  /* 0x00000000030075a7 */ /* 0x0044e4000800017f */
[----:B---3--:R-:W-:Y:S05]  /*c260*/  @!P0 NANOSLEEP.SYNCS 0x989680 ;  /* 0x009896800000895d */ /* 0x008fea0003900000 */
[----:B------:R-:W3:Y:S02]  /*c270*/  @!P0 SYNCS.PHASECHK.TRANS64 P0, [R3+URZ], R0 ;  /* 0x00000000030085a7 */ /* 0x000ee4000800007f */
[----:B---3--:R-:W-:Y:S05]  /*c280*/  @!P0 BRA `(.L_x_314) ;  /* 0xfffffffc00f08947 */ /* 0x008fea000383ffff */
.L_x_304:
[----:B------:R-:W-:Y:S05]  /*c290*/  BSYNC B0 ;  /* 0x0000000000007941 */ /* 0x000fea0003800000 */
.L_x_303:
[----:B------:R-:W-:Y:S05]  /*c2a0*/  EXIT ;  /* 0x000000000000794d */ /* 0x000fea0003800000 */
.L_x_18:
[----:B---3--:R3:W4:Y:S02]  /*c2b0*/  SYNCS.PHASECHK.TRANS64.TRYWAIT P1, [R3+URZ], R0 ;  /* 0x00000000030075a7 */ /* 0x008724000802017f */
[----:B----4-:R-:W-:Y:S05]  /*c2c0*/  @!P1 NANOSLEEP.SYNCS 0x989680 ;  /* 0x009896800000995d */ /* 0x010fea0003900000 */
[----:B------:R-:W4:Y:S02]  /*c2d0*/  @!P1 SYNCS.PHASECHK.TRANS64 P1, [R3+URZ], R0 ;  /* 0x00000000030095a7 */ /* 0x000f24000802007f */
[----:B----4-:R-:W-:Y:S05]  /*c2e0*/  @!P1 BRA `(.L_x_18) ;  /* 0xfffffffc00f09947 */ /* 0x010fea000383ffff */
[----:B------:R-:W-:Y:S05]  /*c2f0*/  BRA `(.L_x_17) ;  /* 0xffffff4c00f87947 */ /* 0x000fea000383ffff */
.L_x_23:
[----:B-1----:R-:W-:-:S04]  /*c300*/  IMAD.U32 R4, RZ, RZ, UR8 ;  /* 0x00000008ff047e24 */ /* 0x002fc8000f8e00ff */
[----:B------:R1:W2:Y:S03]  /*c310*/  SYNCS.PHASECHK.TRANS64.TRYWAIT P1, [R4+URZ], R3 ;  /* 0x00000003040075a7 */ /* 0x0002a6000802017f */
[----:B--2---:R-:W-:Y:S05]  /*c320*/  @!P1 NANOSLEEP.SYNCS 0x989680 ;  /* 0x009896800000995d */ /* 0x004fea0003900000 */
[----:B------:R-:W2:Y:S02]  /*c330*/  @!P1 SYNCS.PHASECHK.TRANS64 P1, [R4+URZ], R3 ;  /* 0x00000003040095a7 */ /* 0x000ea4000802007f */
[----:B--2---:R-:W-:Y:S05]  /*c340*/  @!P1 BRA `(.L_x_23) ;  /* 0xfffffffc00ec9947 */ /* 0x004fea000383ffff */
[----:B------:R-:W-:Y:S05]  /*c350*/  BRA `(.L_x_22) ;  /* 0xffffff5000c87947 */ /* 0x000fea000383ffff */
.L_x_290:
[----:B------:R-:W-:Y:S01]  /*c360*/  BSSY B1, `(.L_x_315) ;  /* 0x0000006000017945 */ /* 0x000fe20003800000 */
[----:B------:R-:W-:-:S07]  /*c370*/  IMAD.MOV.U32 R15, RZ, RZ, -0x1 ;  /* 0xffffffffff0f7424 */ /* 0x000fce00078e00ff */
[----:B------:R-:W-:Y:S05]  /*c380*/  WARPSYNC.COLLECTIVE R15, `(.L_x_316) ;  /* 0x000000000f0c7348 */ /* 0x000fea0003c00000 */
[----:B------:R-:W-:Y:S02]  /*c390*/  ELECT P6, UR62, PT ;  /* 0x00000000003e782f */ /* 0x000fe400038c0000 */
[----:B------:R-:W-:Y:S01]  /*c3a0*/  MOV R14, UR62 ;  /* 0x0000003e000e7c02 */ /* 0x000fe20008000f00 */
[----:B------:R-:W-:Y:S10]  /*c3b0*/  ENDCOLLECTIVE ;  /* 0x000000000000791b */ /* 0x000ff40003800000 */
.L_x_316:
[----:B------:R-:W-:Y:S05]  /*c3c0*/  BSYNC B1 ;  /* 0x0000000000017941 */ /* 0x000fea0003800000 */
.L_x_315:
[----:B------:R-:W-:Y:S05]  /*c3d0*/  BRA `(.L_x_317) ;  /* 0xffffffec00947947 */ /* 0x000fea000383ffff */
.L_x_293:
[----:B0-----:R0:W1:Y:S02]  /*c3e0*/  SYNCS.PHASECHK.TRANS64.TRYWAIT P1, [R14+URZ+0x48], R7 ;  /* 0x000048070e0075a7 */ /* 0x001064000802017f */
[----:B-1----:R-:W-:Y:S05]  /*c3f0*/  @!P1 NANOSLEEP.SYNCS 0x989680 ;  /* 0x009896800000995d */ /* 0x002fea0003900000 */
[----:B------:R-:W1:Y:S02]  /*c400*/  @!P1 SYNCS.PHASECHK.TRANS64 P1, [R14+URZ+0x48], R7 ;  /* 0x000048070e0095a7 */ /* 0x000e64000802007f */
[----:B-1----:R-:W-:Y:S05]  /*c410*/  @!P1 BRA `(.L_x_293) ;  /* 0xfffffffc00f09947 */ /* 0x002fea000383ffff */
[----:B------:R-:W-:Y:S05]  /*c420*/  BRA `(.L_x_318) ;  /* 0xffffffec00c87947 */ /* 0x000fea000383ffff */
.L_x_302:
[----:B------:R-:W-:Y:S01]  /*c430*/  BSSY B0, `(.L_x_319) ;  /* 0x0000006000007945 */ /* 0x000fe20003800000 */
[----:B------:R-:W-:-:S07]  /*c440*/  IMAD.MOV.U32 R15, RZ, RZ, -0x1 ;  /* 0xffffffffff0f7424 */ /* 0x000fce00078e00ff */
[----:B------:R-:W-:Y:S05]  /*c450*/  WARPSYNC.COLLECTIVE R15, `(.L_x_320) ;  /* 0x000000000f0c7348 */ /* 0x000fea0003c00000 */
[----:B------:R-:W-:Y:S02]  /*c460*/  ELECT P6, UR62, PT ;  /* 0x00000000003e782f */ /* 0x000fe400038c0000 */
[----:B------:R-:W-:Y:S01]  /*c470*/  MOV R14, UR62 ;  /* 0x0000003e000e7c02 */ /* 0x000fe20008000f00 */
[----:B------:R-:W-:Y:S10]  /*c480*/  ENDCOLLECTIVE ;  /* 0x000000000000791b */ /* 0x000ff40003800000 */
.L_x_320:
[----:B------:R-:W-:Y:S05]  /*c490*/  BSYNC B0 ;  /* 0x0000000000007941 */ /* 0x000fea0003800000 */
.L_x_319:
[----:B------:R-:W-:Y:S05]  /*c4a0*/  BRA `(.L_x_321) ;  /* 0xfffffff800187947 */ /* 0x000fea000383ffff */
.L_x_306:
[----:B0-----:R0:W1:Y:S02]  /*c4b0*/  SYNCS.PHASECHK.TRANS64.TRYWAIT P0, [R7+URZ], R2 ;  /* 0x00000002070075a7 */ /* 0x001064000800017f */
[----:B-1----:R-:W-:Y:S05]  /*c4c0*/  @!P0 NANOSLEEP.SYNCS 0x989680 ;  /* 0x009896800000895d */ /* 0x002fea0003900000 */
[----:B------:R-:W1:Y:S02]  /*c4d0*/  @!P0 SYNCS.PHASECHK.TRANS64 P0, [R7+URZ], R2 ;  /* 0x00000002070085a7 */ /* 0x000e64000800007f */
[----:B-1----:R-:W-:Y:S05]  /*c4e0*/  @!P0 BRA `(.L_x_306) ;  /* 0xfffffffc00f08947 */ /* 0x002fea000383ffff */
[----:B------:R-:W-:Y:S05]  /*c4f0*/  BRA `(.L_x_322) ;  /* 0xfffffff800587947 */ /* 0x000fea000383ffff */
.L_x_307:
[----:B0-----:R0:W1:Y:S02]  /*c500*/  SYNCS.PHASECHK.TRANS64.TRYWAIT P0, [R9+URZ], R4 ;  /* 0x00000004090075a7 */ /* 0x001064000800017f */
[----:B-1----:R-:W-:Y:S05]  /*c510*/  @!P0 NANOSLEEP.SYNCS 0x989680 ;  /* 0x009896800000895d */ /* 0x002fea0003900000 */
[----:B------:R-:W1:Y:S02]  /*c520*/  @!P0 SYNCS.PHASECHK.TRANS64 P0, [R9+URZ], R4 ;  /* 0x00000004090085a7 */ /* 0x000e64000800007f */
[----:B-1----:R-:W-:Y:S05]  /*c530*/  @!P0 BRA `(.L_x_307) ;  /* 0xfffffffc00f08947 */ /* 0x002fea000383ffff */
[----:B------:R-:W-:Y:S05]  /*c540*/  BRA `(.L_x_323) ;  /* 0xfffffff800687947 */ /* 0x000fea000383ffff */
.L_x_308:
[----:B0-----:R0:W1:Y:S02]  /*c550*/  SYNCS.PHASECHK.TRANS64.TRYWAIT P0, [R6+URZ], R5 ;  /* 0x00000005060075a7 */ /* 0x001064000800017f */
[----:B-1----:R-:W-:Y:S05]  /*c560*/  @!P0 NANOSLEEP.SYNCS 0x989680 ;  /* 0x009896800000895d */ /* 0x002fea0003900000 */
[----:B------:R-:W1:Y:S02]  /*c570*/  @!P0 SYNCS.PHASECHK.TRANS64 P0, [R6+URZ], R5 ;  /* 0x00000005060085a7 */ /* 0x000e64000800007f */
[----:B-1----:R-:W-:Y:S05]  /*c580*/  @!P0 BRA `(.L_x_308) ;  /* 0xfffffffc00f08947 */ /* 0x002fea000383ffff */
[----:B------:R-:W-:Y:S05]  /*c590*/  BRA `(.L_x_324) ;  /* 0xfffffff800787947 */ /* 0x000fea000383ffff */
.L_x_309:
[----:B0-----:R0:W1:Y:S02]  /*c5a0*/  SYNCS.PHASECHK.TRANS64.TRYWAIT P0, [R9+URZ], R4 ;  /* 0x00000004090075a7 */ /* 0x001064000800017f */
[----:B-1----:R-:W-:Y:S05]  /*c5b0*/  @!P0 NANOSLEEP.SYNCS 0x989680 ;  /* 0x009896800000895d */ /* 0x002fea0003900000 */
[----:B------:R-:W1:Y:S02]  /*c5c0*/  @!P0 SYNCS.PHASECHK.TRANS64 P0, [R9+URZ], R4 ;  /* 0x00000004090085a7 */ /* 0x000e64000800007f */
[----:B-1----:R-:W-:Y:S05]  /*c5d0*/  @!P0 BRA `(.L_x_309) ;  /* 0xfffffffc00f08947 */ /* 0x002fea000383ffff */
[----:B------:R-:W-:Y:S05]  /*c5e0*/  BRA `(.L_x_325) ;  /* 0xfffffff800887947 */ /* 0x000fea000383ffff */
.L_x_310:
[----:B0-----:R0:W1:Y:S02]  /*c5f0*/  SYNCS.PHASECHK.TRANS64.TRYWAIT P0, [R6+URZ], R5 ;  /* 0x00000005060075a7 */ /* 0x001064000800017f */
[----:B-1----:R-:W-:Y:S05]  /*c600*/  @!P0 NANOSLEEP.SYNCS 0x989680 ;  /* 0x009896800000895d */ /* 0x002fea0003900000 */
[----:B------:R-:W1:Y:S02]  /*c610*/  @!P0 SYNCS.PHASECHK.TRANS64 P0, [R6+URZ], R5 ;  /* 0x00000005060085a7 */ /* 0x000e64000800007f */
[----:B-1----:R-:W-:Y:S05]  /*c620*/  @!P0 BRA `(.L_x_310) ;  /* 0xfffffffc00f08947 */ /* 0x002fea000383ffff */
[----:B------:R-:W-:Y:S05]  /*c630*/  BRA `(.L_x_326) ;  /* 0xfffffff800987947 */ /* 0x000fea000383ffff */
.L_x_311:
[----:B0-----:R0:W1:Y:S02]  /*c640*/  SYNCS.PHASECHK.TRANS64.TRYWAIT P0, [R9+URZ], R4 ;  /* 0x00000004090075a7 */ /* 0x001064000800017f */
[----:B-1----:R-:W-:Y:S05]  /*c650*/  @!P0 NANOSLEEP.SYNCS 0x989680 ;  /* 0x009896800000895d */ /* 0x002fea0003900000 */
[----:B------:R-:W1:Y:S02]  /*c660*/  @!P0 SYNCS.PHASECHK.TRANS64 P0, [R9+URZ], R4 ;  /* 0x00000004090085a7 */ /* 0x000e64000800007f */
[----:B-1----:R-:W-:Y:S05]  /*c670*/  @!P0 BRA `(.L_x_311) ;  /* 0xfffffffc00f08947 */ /* 0x002fea000383ffff */
[----:B------:R-:W-:Y:S05]  /*c680*/  BRA `(.L_x_327) ;  /* 0xfffffff800a87947 */ /* 0x000fea000383ffff */
.L_x_312:
[----:B0-----:R0:W1:Y:S02]  /*c690*/  SYNCS.PHASECHK.TRANS64.TRYWAIT P0, [R6+URZ], R5 ;  /* 0x00000005060075a7 */ /* 0x001064000800017f */
[----:B-1----:R-:W-:Y:S05]  /*c6a0*/  @!P0 NANOSLEEP.SYNCS 0x989680 ;  /* 0x009896800000895d */ /* 0x002fea0003900000 */
[----:B------:R-:W1:Y:S02]  /*c6b0*/  @!P0 SYNCS.PHASECHK.TRANS64 P0, [R6+URZ], R5 ;  /* 0x00000005060085a7 */ /* 0x000e64000800007f */
[----:B-1----:R-:W-:Y:S05]  /*c6c0*/  @!P0 BRA `(.L_x_312) ;  /* 0xfffffffc00f08947 */ /* 0x002fea000383ffff */
[----:B------:R-:W-:Y:S05]  /*c6d0*/  BRA `(.L_x_328) ;  /* 0xfffffff800b87947 */ /* 0x000fea000383ffff */
.L_x_313:
[----:B-1----:R1:W2:Y:S02]  /*c6e0*/  SYNCS.PHASECHK.TRANS64.TRYWAIT P0, [R9+URZ], R4 ;  /* 0x00000004090075a7 */ /* 0x0022a4000800017f */
[----:B--2---:R-:W-:Y:S05]  /*c6f0*/  @!P0 NANOSLEEP.SYNCS 0x989680 ;  /* 0x009896800000895d */ /* 0x004fea0003900000 */
[----:B------:R-:W2:Y:S02]  /*c700*/  @!P0 SYNCS.PHASECHK.TRANS64 P0, [R9+URZ], R4 ;  /* 0x00000004090085a7 */ /* 0x000ea4000800007f */
[----:B--2---:R-:W-:Y:S05]  /*c710*/  @!P0 BRA `(.L_x_313) ;  /* 0xfffffffc00f08947 */ /* 0x004fea000383ffff */
[----:B------:R-:W-:Y:S05]  /*c720*/  BRA `(.L_x_329) ;  /* 0xfffffff800c07947 */ /* 0x000fea000383ffff */
.L_x_330:
[----:B------:R-:W-:-:S00]  /*c730*/  BRA `(.L_x_330) ;  /* 0xfffffffc00fc7947 */ /* 0x000fc0000383ffff */
[----:B------:R-:W-:-:S00]  /*c740*/  NOP ;  /* 0x0000000000007918 */ /* 0x000fc00000000000 */
        /* <DEDUP_REMOVED lines=11> */
.L_x_331:


//--------------------- .nv.global.init           --------------------------
	.section	.nv.global.init,"aw",@progbits
.nv.global.init:
	.type		$str$22,@object
	.size		$str$22,($str$23 - $str$22)
$str$22:
        /*0000*/ 	.byte	0x6b, 0x5f, 0x74, 0x69, 0x6c, 0x65, 0x5f, 0x63, 0x6f, 0x75, 0x6e, 0x74, 0x20, 0x3e, 0x3d, 0x20
        /*0010*/ 	.byte	0x31, 0x00
	.type		$str$23,@object
	.size		$str$23,(__unnamed_1 - $str$23)
$str$23:
        /*0012*/ 	.byte	0x2f, 0x74, 0x6d, 0x70, 0x2f, 0x63, 0x75, 0x74, 0x6c, 0x61, 0x73, 0x73, 0x5f, 0x73, 0x77, 0x65
        /*0022*/ 	.byte	0x65, 0x70, 0x5f, 0x73, 0x72, 0x63, 0x2f, 0x69, 0x6e, 0x63, 0x6c, 0x75, 0x64, 0x65, 0x2f, 0x63
        /*0032*/ 	.byte	0x75, 0x74, 0x6c, 0x61, 0x73, 0x73, 0x2f, 0x67, 0x65, 0x6d, 0x6d, 0x2f, 0x63, 0x6f, 0x6c, 0x6c
        /*0042*/ 	.byte	0x65, 0x63, 0x74, 0x69, 0x76, 0x65, 0x2f, 0x73, 0x6d, 0x39, 0x30, 0x5f, 0x6d, 0x6d, 0x61, 0x5f
        /*0052*/ 	.byte	0x74, 0x6d, 0x61, 0x5f, 0x67, 0x6d, 0x6d, 0x61, 0x5f, 0x73, 0x73, 0x5f, 0x77, 0x61, 0x72, 0x70
        /*0062*/ 	.byte	0x73, 0x70, 0x65, 0x63, 0x69, 0x61, 0x6c, 0x69, 0x7a, 0x65, 0x64, 0x2e, 0x68, 0x70, 0x70, 0x00
	.type		__unnamed_1,@object
	.size		__unnamed_1,(.L_0 - __unnamed_1)
__unnamed_1:
        /*0072*/ 	.byte	0x76, 0x6f, 0x69, 0x64, 0x20, 0x63, 0x75, 0x74, 0x6c, 0x61, 0x73, 0x73, 0x3a, 0x3a, 0x67, 0x65
        /* <DEDUP_REMOVED lines=179> */
        /*0bb2*/ 	.byte	0x65, 0x3a, 0x3a, 0x69, 0x64, 0x65, 0x6e, 0x74, 0x69, 0x74, 0x79, 0x5d, 0x00
.L_0:


//--------------------- .nv.shared._ZN7cutlass13device_kernelINS_4gemm6kernel13GemmUniversalIN4cute5tupleIJiiiiEEENS1_10collective13CollectiveMmaINS1_34MainloopSm90TmaGmmaWarpSpecializedILi9ENS5_IJNS4_1CILi1EEESB_SB_EEENS1_35KernelTmaWarpSpecializedCooperativeEEENS5_IJNSA_ILi256EEENSA_ILi128EEENSA_ILi32EEEEEENS_6half_tENS5_IJlSB_lEEESJ_SK_NS4_8TiledMMAINS4_8MMA_AtomIJNS4_4SM904GMMA26MMA_64x128x16_F32F16F16_SSILNSO_5MajorE0ELSQ_0ELNSO_7ScaleInE1ELSR_1EEEEEENS4_6LayoutINS5_IJNSA_ILi2EEESB_SB_EEENS5_IJSB_NSA_ILi0EEESX_EEEEENS5_IJNS4_10UnderscoreES10_S10_EEEEENS4_13SM90_TMA_LOADENS4_14ComposedLayoutINS4_7SwizzleILi2ELi4ELi3EEENS4_18smem_ptr_flag_bitsILi16EEENSU_INS5_IJNSA_ILi8EEESH_EEENS5_IJSH_SB_EEEEEEEvNS4_8identityES13_S1D_vS1E_EENS_8epilogue10collective6detail29Sm90TmaWarpSpecializedAdapterINS1H_15DefaultEpilogueISJ_SK_SK_NS1G_6thread17LinearCombinationISJ_Li1EffLNS1L_9ScaleType4KindE0ELNS_15FloatRoundStyleE2ESJ_EENS1_15EpilogueDefaultEEEEEvvEEEEvNT_6ParamsE --------------------------
	.section	.nv.shared._ZN7cutlass13device_kernelINS_4gemm6kernel13GemmUniversalIN4cute5tupleIJiiiiEEENS1_10collective13CollectiveMmaINS1_34MainloopSm90TmaGmmaWarpSpecializedILi9ENS5_IJNS4_1CILi1EEESB_SB_EEENS1_35KernelTmaWarpSpecializedCooperativeEEENS5_IJNSA_ILi256EEENSA_ILi128EEENSA_ILi32EEEEEENS_6half_tENS5_IJlSB_lEEESJ_SK_NS4_8TiledMMAINS4_8MMA_AtomIJNS4_4SM904GMMA26MMA_64x128x16_F32F16F16_SSILNSO_5MajorE0ELSQ_0ELNSO_7ScaleInE1ELSR_1EEEEEENS4_6LayoutINS5_IJNSA_ILi2EEESB_SB_EEENS5_IJSB_NSA_ILi0EEESX_EEEEENS5_IJNS4_10UnderscoreES10_S10_EEEEENS4_13SM90_TMA_LOADENS4_14ComposedLayoutINS4_7SwizzleILi2ELi4ELi3EEENS4_18smem_ptr_flag_bitsILi16EEENSU_INS5_IJNSA_ILi8EEESH_EEENS5_IJSH_SB_EEEEEEEvNS4_8identityES13_S1D_vS1E_EENS_8epilogue10collective6detail29Sm90TmaWarpSpecializedAdapterINS1H_15DefaultEpilogueISJ_SK_SK_NS1G_6thread17LinearCombinationISJ_Li1EffLNS1L_9ScaleType4KindE0ELNS_15FloatRoundStyleE2ESJ_EENS1_15EpilogueDefaultEEEEEvvEEEEvNT_6ParamsE,"aw",@nobits
	.sectionflags	@""
	.align	16
	.zero		1024


//--------------------- .nv.shared.reserved.0     --------------------------
	.section	.nv.shared.reserved.0,"aw",@nobits
	.weak		__nv_reservedSMEM_offset_0_alias
	.size		__nv_reservedSMEM_offset_0_alias, 0, 0
	.other		__nv_reservedSMEM_offset_0_alias,@"STO_CUDA_RESERVED_SHARED STV_DEFAULT"
__nv_reservedSMEM_offset_0_alias:
	.zero		0


//--------------------- .nv.global                --------------------------
	.section	.nv.global,"aw",@nobits
.nv.global:
	.type		_ZN40_INTERNAL_0af18615_4_k_cu_707035c9_257584cute1_E,@object
	.size		_ZN40_INTERNAL_0af18615_4_k_cu_707035c9_257584cute1_E,(_ZN40_INTERNAL_0af18615_4_k_cu_707035c9_257584cuda3std3__45__cpo6cbeginE - _ZN40_INTERNAL_0af18615_4_k_cu_707035c9_257584cute1_E)
_ZN40_INTERNAL_0af18615_4_k_cu_707035c9_257584cute1_E:
	.zero		1
	.type		_ZN40_INTERNAL_0af18615_4_k_cu_707035c9_257584cuda3std3__45__cpo6cbeginE,@object
	.size		_ZN40_INTERNAL_0af18615_4_k_cu_707035c9_257584cuda3std3__45__cpo6cbeginE,(_ZN40_INTERNAL_0af18615_4_k_cu_707035c9_257584cuda3std3__48in_placeE - _ZN40_INTERNAL_0af18615_4_k_cu_707035c9_257584cuda3std3__45__cpo6cbeginE)
_ZN40_INTERNAL_0af18615_4_k_cu_707035c9_257584cuda3std3__45__cpo6cbeginE:
	.zero		1
	.type		_ZN40_INTERNAL_0af18615_4_k_cu_707035c9_257584cuda3std3__48in_placeE,@object
	.size		_ZN40_INTERNAL_0af18615_4_k_cu_707035c9_257584cuda3std3__48in_placeE,(_ZN40_INTERNAL_0af18615_4_k_cu_707035c9_257584cuda3std6ranges3__45__cpo9iter_moveE - _ZN40_INTERNAL_0af18615_4_k_cu_707035c9_257584cuda3std3__48in_placeE)
_ZN40_INTERNAL_0af18615_4_k_cu_707035c9_257584cuda3std3__48in_placeE:
	.zero		1
	.type		_ZN40_INTERNAL_0af18615_4_k_cu_707035c9_257584cuda3std6ranges3__45__cpo9iter_moveE,@object
	.size		_ZN40_INTERNAL_0af18615_4_k_cu_707035c9_257584cuda3std6ranges3__45__cpo9iter_moveE,(_ZN40_INTERNAL_0af18615_4_k_cu_707035c9_257584cuda3std3__45__cpo5beginE - _ZN40_INTERNAL_0af18615_4_k_cu_707035c9_257584cuda3std6ranges3__45__cpo9iter_moveE)
_ZN40_INTERNAL_0af18615_4_k_cu_707035c9_257584cuda3std6ranges3__45__cpo9iter_moveE:
	.zero		1
	.type		_ZN40_INTERNAL_0af18615_4_k_cu_707035c9_257584cuda3std3__45__cpo5beginE,@object
	.size		_ZN40_INTERNAL_0af18615_4_k_cu_707035c9_257584cuda3std3__45__cpo5beginE,(_ZN40_INTERNAL_0af18615_4_k_cu_707035c9_257584cuda3std3__442_GLOBAL__N__0af18615_4_k_cu_707035c9_257586ignoreE - _ZN40_INTERNAL_0af18615_4_k_cu_707035c9_257584cuda3std3__45__cpo5beginE)
_ZN40_INTERNAL_0af18615_4_k_cu_707035c9_257584cuda3std3__45__cpo5beginE:
	.zero		1
	.type		_ZN40_INTERNAL_0af18615_4_k_cu_707035c9_257584cuda3std3__442_GLOBAL__N__0af18615_4_k_cu_707035c9_257586ignoreE,@object
	.size		_ZN40_INTERNAL_0af18615_4_k_cu_707035c9_257584cuda3std3__442_GLOBAL__N__0af18615_4_k_cu_707035c9_257586ignoreE,(_ZN40_INTERNAL_0af18615_4_k_cu_707035c9_257584cute7productE - _ZN40_INTERNAL_0af18615_4_k_cu_707035c9_257584cuda3std3__442_GLOBAL__N__0af18615_4_k_cu_707035c9_257586ignoreE)
_ZN40_INTERNAL_0af18615_4_k_cu_707035c9_257584cuda3std3__442_GLOBAL__N__0af18615_4_k_cu_707035c9_257586ignoreE:
	.zero		1
	.type		_ZN40_INTERNAL_0af18615_4_k_cu_707035c9_257584cute7productE,@object
	.size		_ZN40_INTERNAL_0af18615_4_k_cu_707035c9_257584cute7productE,(_ZN40_INTERNAL_0af18615_4_k_cu_707035c9_257584cuda3std3__45__cpo3endE - _ZN40_INTERNAL_0af18615_4_k_cu_707035c9_257584cute7productE)
_ZN40_INTERNAL_0af18615_4_k_cu_707035c9_257584cute7productE:
	.zero		1
	.type		_ZN40_INTERNAL_0af18615_4_k_cu_707035c9_257584cuda3std3__45__cpo3endE,@object
	.size		_ZN40_INTERNAL_0af18615_4_k_cu_707035c9_257584cuda3std3__45__cpo3endE,(_ZN40_INTERNAL_0af18615_4_k_cu_707035c9_257584cuda3std3__419piecewise_constructE - _ZN40_INTERNAL_0af18615_4_k_cu_707035c9_257584cuda3std3__45__cpo3endE)
_ZN40_INTERNAL_0af18615_4_k_cu_707035c9_257584cuda3std3__45__cpo3endE:
	.zero		1
	.type		_ZN40_INTERNAL_0af18615_4_k_cu_707035c9_257584cuda3std3__419piecewise_constructE,@object
	.size		_ZN40_INTERNAL_0af18615_4_k_cu_707035c9_257584cuda3std3__419piecewise_constructE,(_ZN40_INTERNAL_0af18615_4_k_cu_707035c9_257584cuda3std3__45__cpo4cendE - _ZN40_INTERNAL_0af18615_4_k_cu_707035c9_257584cuda3std3__419piecewise_constructE)
_ZN40_INTERNAL_0af18615_4_k_cu_707035c9_257584cuda3std3__419piecewise_constructE:
	.zero		1
	.type		_ZN40_INTERNAL_0af18615_4_k_cu_707035c9_257584cuda3std3__45__cpo4cendE,@object
	.size		_ZN40_INTERNAL_0af18615_4_k_cu_707035c9_257584cuda3std3__45__cpo4cendE,(_ZN40_INTERNAL_0af18615_4_k_cu_707035c9_257584cuda3std6ranges3__45__cpo4swapE - _ZN40_INTERNAL_0af18615_4_k_cu_707035c9_257584cuda3std3__45__cpo4cendE)
_ZN40_INTERNAL_0af18615_4_k_cu_707035c9_257584cuda3std3__45__cpo4cendE:
	.zero		1
	.type		_ZN40_INTERNAL_0af18615_4_k_cu_707035c9_257584cuda3std6ranges3__45__cpo4swapE,@object
	.size		_ZN40_INTERNAL_0af18615_4_k_cu_707035c9_257584cuda3std6ranges3__45__cpo4swapE,(.L_8 - _ZN40_INTERNAL_0af18615_4_k_cu_707035c9_257584cuda3std6ranges3__45__cpo4swapE)
_ZN40_INTERNAL_0af18615_4_k_cu_707035c9_257584cuda3std6ranges3__45__cpo4swapE:
	.zero		1
.L_8:


//--------------------- .nv.constant0._ZN7cutlass13device_kernelINS_4gemm6kernel13GemmUniversalIN4cute5tupleIJiiiiEEENS1_10collective13CollectiveMmaINS1_34MainloopSm90TmaGmmaWarpSpecializedILi9ENS5_IJNS4_1CILi1EEESB_SB_EEENS1_35KernelTmaWarpSpecializedCooperativeEEENS5_IJNSA_ILi256EEENSA_ILi128EEENSA_ILi32EEEEEENS_6half_tENS5_IJlSB_lEEESJ_SK_NS4_8TiledMMAINS4_8MMA_AtomIJNS4_4SM904GMMA26MMA_64x128x16_F32F16F16_SSILNSO_5MajorE0ELSQ_0ELNSO_7ScaleInE1ELSR_1EEEEEENS4_6LayoutINS5_IJNSA_ILi2EEESB_SB_EEENS5_IJSB_NSA_ILi0EEESX_EEEEENS5_IJNS4_10UnderscoreES10_S10_EEEEENS4_13SM90_TMA_LOADENS4_14ComposedLayoutINS4_7SwizzleILi2ELi4ELi3EEENS4_18smem_ptr_flag_bitsILi16EEENSU_INS5_IJNSA_ILi8EEESH_EEENS5_IJSH_SB_EEEEEEEvNS4_8identityES13_S1D_vS1E_EENS_8epilogue10collective6detail29Sm90TmaWarpSpecializedAdapterINS1H_15DefaultEpilogueISJ_SK_SK_NS1G_6thread17LinearCombinationISJ_Li1EffLNS1L_9ScaleType4KindE0ELNS_15FloatRoundStyleE2ESJ_EENS1_15EpilogueDefaultEEEEEvvEEEEvNT_6ParamsE --------------------------
	.section	.nv.constant0._ZN7cutlass13device_kernelINS_4gemm6kernel13GemmUniversalIN4cute5tupleIJiiiiEEENS1_10collective13CollectiveMmaINS1_34MainloopSm90TmaGmmaWarpSpecializedILi9ENS5_IJNS4_1CILi1EEESB_SB_EEENS1_35KernelTmaWarpSpecializedCooperativeEEENS5_IJNSA_ILi256EEENSA_ILi128EEENSA_ILi32EEEEEENS_6half_tENS5_IJlSB_lEEESJ_SK_NS4_8TiledMMAINS4_8MMA_AtomIJNS4_4SM904GMMA26MMA_64x128x16_F32F16F16_SSILNSO_5MajorE0ELSQ_0ELNSO_7ScaleInE1ELSR_1EEEEEENS4_6LayoutINS5_IJNSA_ILi2EEESB_SB_EEENS5_IJSB_NSA_ILi0EEESX_EEEEENS5_IJNS4_10UnderscoreES10_S10_EEEEENS4_13SM90_TMA_LOADENS4_14ComposedLayoutINS4_7SwizzleILi2ELi4ELi3EEENS4_18smem_ptr_flag_bitsILi16EEENSU_INS5_IJNSA_ILi8EEESH_EEENS5_IJSH_SB_EEEEEEEvNS4_8identityES13_S1D_vS1E_EENS_8epilogue10collective6detail29Sm90TmaWarpSpecializedAdapterINS1H_15DefaultEpilogueISJ_SK_SK_NS1G_6thread17LinearCombinationISJ_Li1EffLNS1L_9ScaleType4KindE0ELNS_15FloatRoundStyleE2ESJ_EENS1_15EpilogueDefaultEEEEEvvEEEEvNT_6ParamsE,"a",@progbits
	.sectionflags	@""
	.align	4
.nv.constant0._ZN7cutlass13device_kernelINS_4gemm6kernel13GemmUniversalIN4cute5tupleIJiiiiEEENS1_10collective13CollectiveMmaINS1_34MainloopSm90TmaGmmaWarpSpecializedILi9ENS5_IJNS4_1CILi1EEESB_SB_EEENS1_35KernelTmaWarpSpecializedCooperativeEEENS5_IJNSA_ILi256EEENSA_ILi128EEENSA_ILi32EEEEEENS_6half_tENS5_IJlSB_lEEESJ_SK_NS4_8TiledMMAINS4_8MMA_AtomIJNS4_4SM904GMMA26MMA_64x128x16_F32F16F16_SSILNSO_5MajorE0ELSQ_0ELNSO_7ScaleInE1ELSR_1EEEEEENS4_6LayoutINS5_IJNSA_ILi2EEESB_SB_EEENS5_IJSB_NSA_ILi0EEESX_EEEEENS5_IJNS4_10UnderscoreES10_S10_EEEEENS4_13SM90_TMA_LOADENS4_14ComposedLayoutINS4_7SwizzleILi2ELi4ELi3EEENS4_18smem_ptr_flag_bitsILi16EEENSU_INS5_IJNSA_ILi8EEESH_EEENS5_IJSH_SB_EEEEEEEvNS4_8identityES13_S1D_vS1E_EENS_8epilogue10collective6detail29Sm90TmaWarpSpecializedAdapterINS1H_15DefaultEpilogueISJ_SK_SK_NS1G_6thread17LinearCombinationISJ_Li1EffLNS1L_9ScaleType4KindE0ELNS_15FloatRoundStyleE2ESJ_EENS1_15EpilogueDefaultEEEEEvvEEEEvNT_6ParamsE:
	.zero		1664


//--------------------- SYMBOLS --------------------------

	.type		.nv.reservedSmem.offset0,@object
	.size		.nv.reservedSmem.offset0,0x4
	.type		__assertfail,@function
